// auto-generated by cutlass_sweep.gemm — config: {"arch": "sm_90", "cluster_m": 4, "cluster_n": 4, "dtype": "e4m3", "dtype_b": "e4m3", "layout": "nt", "stages": 0, "tile_k": 64, "tile_m": 64, "tile_n": 128}
#include "cutlass/cutlass.h"
#include "cutlass/gemm/collective/collective_builder.hpp"
#include "cutlass/gemm/device/gemm_universal_adapter.h"
#include "cutlass/gemm/kernel/gemm_universal.hpp"
#include "cutlass/epilogue/collective/collective_builder.hpp"

using ElemA = cutlass::float_e4m3_t;
using ElemB = cutlass::float_e4m3_t;
using ElemCD = cutlass::float_e4m3_t;
using Acc  = float;
using TileShape    = cute::Shape<cute::_64, cute::_128, cute::_64>;
using ClusterShape = cute::Shape<cute::_4, cute::_4, cute::_1>;

using CollectiveEpilogue = typename cutlass::epilogue::collective::CollectiveBuilder<
    cutlass::arch::Sm90, cutlass::arch::OpClassTensorOp,
    TileShape, ClusterShape,
    cutlass::epilogue::collective::EpilogueTileAuto,
    Acc, Acc,
    ElemCD, cutlass::layout::RowMajor, 128 / cutlass::sizeof_bits<ElemCD>::value,
    ElemCD, cutlass::layout::RowMajor, 128 / cutlass::sizeof_bits<ElemCD>::value,
    cutlass::epilogue::collective::EpilogueScheduleAuto
  >::CollectiveOp;

using CollectiveMainloop = typename cutlass::gemm::collective::CollectiveBuilder<
    cutlass::arch::Sm90, cutlass::arch::OpClassTensorOp,
    ElemA, cutlass::layout::RowMajor, 128 / cutlass::sizeof_bits<ElemA>::value,
    ElemB, cutlass::layout::ColumnMajor, 128 / cutlass::sizeof_bits<ElemB>::value,
    Acc,
    TileShape, ClusterShape,
    cutlass::gemm::collective::StageCountAutoCarveout<static_cast<int>(sizeof(typename CollectiveEpilogue::SharedStorage))>,
    cutlass::gemm::collective::KernelScheduleAuto
  >::CollectiveOp;

using GemmKernel = cutlass::gemm::kernel::GemmUniversal<
    cute::Shape<int,int,int,int>,
    CollectiveMainloop,
    CollectiveEpilogue
>;
using Gemm = cutlass::gemm::device::GemmUniversalAdapter<GemmKernel>;

// Force the device kernel symbol into the cubin without needing a host main.
auto* _anchor = &cutlass::device_kernel<GemmKernel>;


// ===== COMPILED SASS (sm_90a) =====

	.target	sm_90a

	.elftype	@"ET_EXEC"


//--------------------- .note.nv.tkinfo           --------------------------
	.section	.note.nv.tkinfo,"",@"SHT_NOTE"
	.sectionflags	@"SHF_NOTE_NV_TKINFO"
	.tkinfo
        /*0018*/ 	.word	0x00000002
        /*0030*/ 	.string	""
        /*0030*/ 	.string	"ptxas"
        /*0030*/ 	.string	"Cuda compilation tools, release 13.0, V13.0.88"
        /*0030*/ 	.string	"Build cuda_13.0.r13.0/compiler.36424714_0"
        /*0030*/ 	.string	"-arch sm_90a -m 64 "



//--------------------- .note.nv.cuinfo           --------------------------
	.section	.note.nv.cuinfo,"",@"SHT_NOTE"
	.sectionflags	@"SHF_NOTE_NV_CUINFO"
        /*0018*/ 	.short	0x0002
        /*001a*/ 	.short	0x005a
        /*001c*/ 	.short	0x0082
	.zero		2


//--------------------- .nv.info                  --------------------------
	.section	.nv.info,"",@"SHT_CUDA_INFO"
	.align	4


	//----- nvinfo : EIATTR_REGCOUNT
	.align		4
        /*0000*/ 	.byte	0x04, 0x2f
        /*0002*/ 	.short	(.L_12 - .L_11)
	.align		4
.L_11:
        /*0004*/ 	.word	index@(_ZN7cutlass13device_kernelINS_4gemm6kernel13GemmUniversalIN4cute5tupleIJiiiiEEENS1_10collective13CollectiveMmaINS1_37MainloopSm90TmaGmmaWarpSpecializedFP8ILi18ENS5_IJNS4_1CILi4EEESB_NSA_ILi1EEEEEENS1_32KernelTmaWarpSpecializedPingpongEEENS5_IJNSA_ILi64EEENSA_ILi128EEESG_EEENS_12float_e4m3_tENS5_IJlSC_lEEESJ_SK_NS4_8TiledMMAINS4_8MMA_AtomIJNS4_4SM904GMMA31MMA_64x128x32_F32E4M3E4M3_SS_TNILNSO_7ScaleInE1ELSQ_1EEEEEENS4_6LayoutINS5_IJSC_SC_SC_EEENS5_IJNSA_ILi0EEESV_SV_EEEEENS5_IJNS4_10UnderscoreESY_SY_EEEEENS4_23SM90_TMA_LOAD_MULTICASTENS4_14ComposedLayoutINS4_7SwizzleILi2ELi4ELi3EEENS4_18smem_ptr_flag_bitsILi8EEENST_INS5_IJNSA_ILi8EEESG_EEENS5_IJSG_SC_EEEEEEEvNS4_8identityES11_S1B_vS1C_EENS_8epilogue10collective6detail29Sm90TmaWarpSpecializedAdapterINS1F_15DefaultEpilogueISJ_SK_SK_NS1E_6thread17LinearCombinationISJ_Li1EffLNS1J_9ScaleType4KindE0ELNS_15FloatRoundStyleE2ESJ_EENS1_15EpilogueDefaultEEEEEvvEEEEvNT_6ParamsE)
        /*0008*/ 	.word	0x000000a8


	//----- nvinfo : EIATTR_FRAME_SIZE
	.align		4
.L_12:
        /*000c*/ 	.byte	0x04, 0x11
        /*000e*/ 	.short	(.L_14 - .L_13)
	.align		4
.L_13:
        /*0010*/ 	.word	index@(_ZN7cutlass13device_kernelINS_4gemm6kernel13GemmUniversalIN4cute5tupleIJiiiiEEENS1_10collective13CollectiveMmaINS1_37MainloopSm90TmaGmmaWarpSpecializedFP8ILi18ENS5_IJNS4_1CILi4EEESB_NSA_ILi1EEEEEENS1_32KernelTmaWarpSpecializedPingpongEEENS5_IJNSA_ILi64EEENSA_ILi128EEESG_EEENS_12float_e4m3_tENS5_IJlSC_lEEESJ_SK_NS4_8TiledMMAINS4_8MMA_AtomIJNS4_4SM904GMMA31MMA_64x128x32_F32E4M3E4M3_SS_TNILNSO_7ScaleInE1ELSQ_1EEEEEENS4_6LayoutINS5_IJSC_SC_SC_EEENS5_IJNSA_ILi0EEESV_SV_EEEEENS5_IJNS4_10UnderscoreESY_SY_EEEEENS4_23SM90_TMA_LOAD_MULTICASTENS4_14ComposedLayoutINS4_7SwizzleILi2ELi4ELi3EEENS4_18smem_ptr_flag_bitsILi8EEENST_INS5_IJNSA_ILi8EEESG_EEENS5_IJSG_SC_EEEEEEEvNS4_8identityES11_S1B_vS1C_EENS_8epilogue10collective6detail29Sm90TmaWarpSpecializedAdapterINS1F_15DefaultEpilogueISJ_SK_SK_NS1E_6thread17LinearCombinationISJ_Li1EffLNS1J_9ScaleType4KindE0ELNS_15FloatRoundStyleE2ESJ_EENS1_15EpilogueDefaultEEEEEvvEEEEvNT_6ParamsE)
        /*0014*/ 	.word	0x00000000


	//----- nvinfo : EIATTR_MIN_STACK_SIZE
	.align		4
.L_14:
        /*0018*/ 	.byte	0x04, 0x12
        /*001a*/ 	.short	(.L_16 - .L_15)
	.align		4
.L_15:
        /*001c*/ 	.word	index@(_ZN7cutlass13device_kernelINS_4gemm6kernel13GemmUniversalIN4cute5tupleIJiiiiEEENS1_10collective13CollectiveMmaINS1_37MainloopSm90TmaGmmaWarpSpecializedFP8ILi18ENS5_IJNS4_1CILi4EEESB_NSA_ILi1EEEEEENS1_32KernelTmaWarpSpecializedPingpongEEENS5_IJNSA_ILi64EEENSA_ILi128EEESG_EEENS_12float_e4m3_tENS5_IJlSC_lEEESJ_SK_NS4_8TiledMMAINS4_8MMA_AtomIJNS4_4SM904GMMA31MMA_64x128x32_F32E4M3E4M3_SS_TNILNSO_7ScaleInE1ELSQ_1EEEEEENS4_6LayoutINS5_IJSC_SC_SC_EEENS5_IJNSA_ILi0EEESV_SV_EEEEENS5_IJNS4_10UnderscoreESY_SY_EEEEENS4_23SM90_TMA_LOAD_MULTICASTENS4_14ComposedLayoutINS4_7SwizzleILi2ELi4ELi3EEENS4_18smem_ptr_flag_bitsILi8EEENST_INS5_IJNSA_ILi8EEESG_EEENS5_IJSG_SC_EEEEEEEvNS4_8identityES11_S1B_vS1C_EENS_8epilogue10collective6detail29Sm90TmaWarpSpecializedAdapterINS1F_15DefaultEpilogueISJ_SK_SK_NS1E_6thread17LinearCombinationISJ_Li1EffLNS1J_9ScaleType4KindE0ELNS_15FloatRoundStyleE2ESJ_EENS1_15EpilogueDefaultEEEEEvvEEEEvNT_6ParamsE)
        /*0020*/ 	.word	0x00000000
.L_16:


//--------------------- .nv.compat                --------------------------
	.section	.nv.compat,"",@"SHT_CUDA_COMPAT_INFO"
	.align	4
        /*0000*/ 	.byte	0x02, 0x09, 0x01, 0x00, 0x02, 0x02, 0x04, 0x00, 0x02, 0x05, 0x05, 0x00, 0x03, 0x07, 0x01, 0x01
        /*0010*/ 	.byte	0x02, 0x03, 0x01, 0x00, 0x02, 0x06, 0x01, 0x00, 0x04, 0x0b, 0x08, 0x00, 0x00, 0x00, 0x00, 0x00
        /*0020*/ 	.byte	0x00, 0x00, 0x00, 0x00


//--------------------- .nv.info._ZN7cutlass13device_kernelINS_4gemm6kernel13GemmUniversalIN4cute5tupleIJiiiiEEENS1_10collective13CollectiveMmaINS1_37MainloopSm90TmaGmmaWarpSpecializedFP8ILi18ENS5_IJNS4_1CILi4EEESB_NSA_ILi1EEEEEENS1_32KernelTmaWarpSpecializedPingpongEEENS5_IJNSA_ILi64EEENSA_ILi128EEESG_EEENS_12float_e4m3_tENS5_IJlSC_lEEESJ_SK_NS4_8TiledMMAINS4_8MMA_AtomIJNS4_4SM904GMMA31MMA_64x128x32_F32E4M3E4M3_SS_TNILNSO_7ScaleInE1ELSQ_1EEEEEENS4_6LayoutINS5_IJSC_SC_SC_EEENS5_IJNSA_ILi0EEESV_SV_EEEEENS5_IJNS4_10UnderscoreESY_SY_EEEEENS4_23SM90_TMA_LOAD_MULTICASTENS4_14ComposedLayoutINS4_7SwizzleILi2ELi4ELi3EEENS4_18smem_ptr_flag_bitsILi8EEENST_INS5_IJNSA_ILi8EEESG_EEENS5_IJSG_SC_EEEEEEEvNS4_8identityES11_S1B_vS1C_EENS_8epilogue10collective6detail29Sm90TmaWarpSpecializedAdapterINS1F_15DefaultEpilogueISJ_SK_SK_NS1E_6thread17LinearCombinationISJ_Li1EffLNS1J_9ScaleType4KindE0ELNS_15FloatRoundStyleE2ESJ_EENS1_15EpilogueDefaultEEEEEvvEEEEvNT_6ParamsE --------------------------
	.section	.nv.info._ZN7cutlass13device_kernelINS_4gemm6kernel13GemmUniversalIN4cute5tupleIJiiiiEEENS1_10collective13CollectiveMmaINS1_37MainloopSm90TmaGmmaWarpSpecializedFP8ILi18ENS5_IJNS4_1CILi4EEESB_NSA_ILi1EEEEEENS1_32KernelTmaWarpSpecializedPingpongEEENS5_IJNSA_ILi64EEENSA_ILi128EEESG_EEENS_12float_e4m3_tENS5_IJlSC_lEEESJ_SK_NS4_8TiledMMAINS4_8MMA_AtomIJNS4_4SM904GMMA31MMA_64x128x32_F32E4M3E4M3_SS_TNILNSO_7ScaleInE1ELSQ_1EEEEEENS4_6LayoutINS5_IJSC_SC_SC_EEENS5_IJNSA_ILi0EEESV_SV_EEEEENS5_IJNS4_10UnderscoreESY_SY_EEEEENS4_23SM90_TMA_LOAD_MULTICASTENS4_14ComposedLayoutINS4_7SwizzleILi2ELi4ELi3EEENS4_18smem_ptr_flag_bitsILi8EEENST_INS5_IJNSA_ILi8EEESG_EEENS5_IJSG_SC_EEEEEEEvNS4_8identityES11_S1B_vS1C_EENS_8epilogue10collective6detail29Sm90TmaWarpSpecializedAdapterINS1F_15DefaultEpilogueISJ_SK_SK_NS1E_6thread17LinearCombinationISJ_Li1EffLNS1J_9ScaleType4KindE0ELNS_15FloatRoundStyleE2ESJ_EENS1_15EpilogueDefaultEEEEEvvEEEEvNT_6ParamsE,"",@"SHT_CUDA_INFO"
	.sectionflags	@""
	.align	4


	//----- nvinfo : EIATTR_CUDA_API_VERSION
	.align		4
        /*0000*/ 	.byte	0x04, 0x37
        /*0002*/ 	.short	(.L_18 - .L_17)
.L_17:
        /*0004*/ 	.word	0x00000082


	//----- nvinfo : EIATTR_KPARAM_INFO
	.align		4
.L_18:
        /*0008*/ 	.byte	0x04, 0x17
        /*000a*/ 	.short	(.L_20 - .L_19)
.L_19:
        /*000c*/ 	.word	0x00000000
        /*0010*/ 	.short	0x0000
        /*0012*/ 	.short	0x0070
        /*0014*/ 	.byte	0x00, 0xf0, 0x01, 0x10


	//----- nvinfo : EIATTR_SPARSE_MMA_MASK
	.align		4
.L_20:
        /*0018*/ 	.byte	0x03, 0x50
        /*001a*/ 	.short	0x0000


	//----- nvinfo : EIATTR_MAXREG_COUNT
	.align		4
        /*001c*/ 	.byte	0x03, 0x1b
        /*001e*/ 	.short	0x00a8


	//----- nvinfo : EIATTR_NUM_BARRIERS
	.align		4
        /*0020*/ 	.byte	0x02, 0x4c
        /*0022*/ 	.byte	0x01
	.zero		1


	//----- nvinfo : EIATTR_MERCURY_ISA_VERSION
	.align		4
        /*0024*/ 	.byte	0x03, 0x5f
        /*0026*/ 	.short	0x0101


	//----- nvinfo : EIATTR_INT_WARP_WIDE_INSTR_OFFSETS
	.align		4
        /*0028*/ 	.byte	0x04, 0x31
        /*002a*/ 	.short	(.L_22 - .L_21)


	//   ....[0]....
.L_21:
        /*002c*/ 	.word	0x000006f0


	//   ....[1]....
        /*0030*/ 	.word	0x00000730


	//   ....[2]....
        /*0034*/ 	.word	0x000007a0


	//   ....[3]....
        /*0038*/ 	.word	0x000007b0


	//   ....[4]....
        /*003c*/ 	.word	0x000007c0


	//   ....[5]....
        /*0040*/ 	.word	0x000007d0


	//   ....[6]....
        /*0044*/ 	.word	0x00000970


	//   ....[7]....
        /*0048*/ 	.word	0x000009d0


	//   ....[8]....
        /*004c*/ 	.word	0x00003320


	//----- nvinfo : EIATTR_COOP_GROUP_MASK_REGIDS
	.align		4
.L_22:
        /*0050*/ 	.byte	0x04, 0x29
        /*0052*/ 	.short	(.L_24 - .L_23)


	//   ....[0]....
.L_23:
        /*0054*/ 	.word	0xffffffff


	//   ....[1]....
        /*0058*/ 	.word	0xffffffff


	//   ....[2]....
        /*005c*/ 	.word	0xffffffff


	//   ....[3]....
        /*0060*/ 	.word	0xffffffff


	//   ....[4]....
        /*0064*/ 	.word	0xffffffff


	//   ....[5]....
        /*0068*/ 	.word	0xffffffff


	//   ....[6]....
        /*006c*/ 	.word	0xffffffff


	//----- nvinfo : EIATTR_COOP_GROUP_INSTR_OFFSETS
	.align		4
.L_24:
        /*0070*/ 	.byte	0x04, 0x28
        /*0072*/ 	.short	(.L_26 - .L_25)


	//   ....[0]....
.L_25:
        /*0074*/ 	.word	0x00000060


	//   ....[1]....
        /*0078*/ 	.word	0x00000070


	//   ....[2]....
        /*007c*/ 	.word	0x00000130


	//   ....[3]....
        /*0080*/ 	.word	0x000004c0


	//   ....[4]....
        /*0084*/ 	.word	0x00000500


	//   ....[5]....
        /*0088*/ 	.word	0x00000590


	//   ....[6]....
        /*008c*/ 	.word	0x00000b60


	//----- nvinfo : EIATTR_REG_RECONFIG
	.align		4
.L_26:
        /*0090*/ 	.byte	0x01, 0x54
	.zero		2


	//----- nvinfo : EIATTR_MBARRIER_INSTR_OFFSETS
	.align		4
        /*0094*/ 	.byte	0x04, 0x39
        /*0096*/ 	.short	(.L_28 - .L_27)


	//   ....[0]....
.L_27:
        /*0098*/ 	.word	0x00000250
        /*009c*/ 	.word	0x000000ff
        /*00a0*/ 	.word	0x00000000
        /*00a4*/ 	.short	0x0100
        /*00a6*/ 	.byte	0x08
	.zero		1


	//   ....[1]....
        /*00a8*/ 	.word	0x00000260
        /*00ac*/ 	.word	0x000000ff
        /*00b0*/ 	.word	0x00000090
        /*00b4*/ 	.short	0x0100
        /*00b6*/ 	.byte	0x08
	.zero		1


	//   ....[2]....
        /*00b8*/ 	.word	0x00000270
        /*00bc*/ 	.word	0x000000ff
        /*00c0*/ 	.word	0x00000008
        /*00c4*/ 	.short	0x0100
        /*00c6*/ 	.byte	0x08
	.zero		1


	//   ....[3]....
        /*00c8*/ 	.word	0x00000280
        /*00cc*/ 	.word	0x000000ff
        /*00d0*/ 	.word	0x00000098
        /*00d4*/ 	.short	0x0100
        /*00d6*/ 	.byte	0x08
	.zero		1


	//   ....[4]....
        /*00d8*/ 	.word	0x00000290
        /*00dc*/ 	.word	0x000000ff
        /*00e0*/ 	.word	0x00000010
        /*00e4*/ 	.short	0x0100
        /*00e6*/ 	.byte	0x08
	.zero		1


	//   ....[5]....
        /*00e8*/ 	.word	0x000002a0
        /*00ec*/ 	.word	0x000000ff
        /*00f0*/ 	.word	0x000000a0
        /*00f4*/ 	.short	0x0100
        /*00f6*/ 	.byte	0x08
	.zero		1


	//   ....[6]....
        /*00f8*/ 	.word	0x000002b0
        /*00fc*/ 	.word	0x000000ff
        /*0100*/ 	.word	0x00000018
        /*0104*/ 	.short	0x0100
        /*0106*/ 	.byte	0x08
	.zero		1


	//   ....[7]....
        /*0108*/ 	.word	0x000002c0
        /*010c*/ 	.word	0x000000ff
        /*0110*/ 	.word	0x000000a8
        /*0114*/ 	.short	0x0100
        /*0116*/ 	.byte	0x08
	.zero		1


	//   ....[8]....
        /*0118*/ 	.word	0x000002d0
        /*011c*/ 	.word	0x000000ff
        /*0120*/ 	.word	0x00000020
        /*0124*/ 	.short	0x0100
        /*0126*/ 	.byte	0x08
	.zero		1


	//   ....[9]....
        /*0128*/ 	.word	0x000002e0
        /*012c*/ 	.word	0x000000ff
        /*0130*/ 	.word	0x000000b0
        /*0134*/ 	.short	0x0100
        /*0136*/ 	.byte	0x08
	.zero		1


	//   ....[10]....
        /*0138*/ 	.word	0x000002f0
        /*013c*/ 	.word	0x000000ff
        /*0140*/ 	.word	0x00000028
        /*0144*/ 	.short	0x0100
        /*0146*/ 	.byte	0x08
	.zero		1


	//   ....[11]....
        /*0148*/ 	.word	0x00000300
        /*014c*/ 	.word	0x000000ff
        /*0150*/ 	.word	0x000000b8
        /*0154*/ 	.short	0x0100
        /*0156*/ 	.byte	0x08
	.zero		1


	//   ....[12]....
        /*0158*/ 	.word	0x00000310
        /*015c*/ 	.word	0x000000ff
        /*0160*/ 	.word	0x00000030
        /*0164*/ 	.short	0x0100
        /*0166*/ 	.byte	0x08
	.zero		1


	//   ....[13]....
        /*0168*/ 	.word	0x00000320
        /*016c*/ 	.word	0x000000ff
        /*0170*/ 	.word	0x000000c0
        /*0174*/ 	.short	0x0100
        /*0176*/ 	.byte	0x08
	.zero		1


	//   ....[14]....
        /*0178*/ 	.word	0x00000330
        /*017c*/ 	.word	0x000000ff
        /*0180*/ 	.word	0x00000038
        /*0184*/ 	.short	0x0100
        /*0186*/ 	.byte	0x08
	.zero		1


	//   ....[15]....
        /*0188*/ 	.word	0x00000340
        /*018c*/ 	.word	0x000000ff
        /*0190*/ 	.word	0x000000c8
        /*0194*/ 	.short	0x0100
        /*0196*/ 	.byte	0x08
	.zero		1


	//   ....[16]....
        /*0198*/ 	.word	0x00000350
        /*019c*/ 	.word	0x000000ff
        /*01a0*/ 	.word	0x00000040
        /*01a4*/ 	.short	0x0100
        /*01a6*/ 	.byte	0x08
	.zero		1


	//   ....[17]....
        /*01a8*/ 	.word	0x00000360
        /*01ac*/ 	.word	0x000000ff
        /*01b0*/ 	.word	0x000000d0
        /*01b4*/ 	.short	0x0100
        /*01b6*/ 	.byte	0x08
	.zero		1


	//   ....[18]....
        /*01b8*/ 	.word	0x00000370
        /*01bc*/ 	.word	0x000000ff
        /*01c0*/ 	.word	0x00000048
        /*01c4*/ 	.short	0x0100
        /*01c6*/ 	.byte	0x08
	.zero		1


	//   ....[19]....
        /*01c8*/ 	.word	0x00000380
        /*01cc*/ 	.word	0x000000ff
        /*01d0*/ 	.word	0x000000d8
        /*01d4*/ 	.short	0x0100
        /*01d6*/ 	.byte	0x08
	.zero		1


	//   ....[20]....
        /*01d8*/ 	.word	0x00000390
        /*01dc*/ 	.word	0x000000ff
        /*01e0*/ 	.word	0x00000050
        /*01e4*/ 	.short	0x0100
        /*01e6*/ 	.byte	0x08
	.zero		1


	//   ....[21]....
        /*01e8*/ 	.word	0x000003a0
        /*01ec*/ 	.word	0x000000ff
        /*01f0*/ 	.word	0x000000e0
        /*01f4*/ 	.short	0x0100
        /*01f6*/ 	.byte	0x08
	.zero		1


	//   ....[22]....
        /*01f8*/ 	.word	0x000003b0
        /*01fc*/ 	.word	0x000000ff
        /*0200*/ 	.word	0x00000058
        /*0204*/ 	.short	0x0100
        /*0206*/ 	.byte	0x08
	.zero		1


	//   ....[23]....
        /*0208*/ 	.word	0x000003c0
        /*020c*/ 	.word	0x000000ff
        /*0210*/ 	.word	0x000000e8
        /*0214*/ 	.short	0x0100
        /*0216*/ 	.byte	0x08
	.zero		1


	//   ....[24]....
        /*0218*/ 	.word	0x000003d0
        /*021c*/ 	.word	0x000000ff
        /*0220*/ 	.word	0x00000060
        /*0224*/ 	.short	0x0100
        /*0226*/ 	.byte	0x08
	.zero		1


	//   ....[25]....
        /*0228*/ 	.word	0x000003e0
        /*022c*/ 	.word	0x000000ff
        /*0230*/ 	.word	0x000000f0
        /*0234*/ 	.short	0x0100
        /*0236*/ 	.byte	0x08
	.zero		1


	//   ....[26]....
        /*0238*/ 	.word	0x000003f0
        /*023c*/ 	.word	0x000000ff
        /*0240*/ 	.word	0x00000068
        /*0244*/ 	.short	0x0100
        /*0246*/ 	.byte	0x08
	.zero		1


	//   ....[27]....
        /*0248*/ 	.word	0x00000400
        /*024c*/ 	.word	0x000000ff
        /*0250*/ 	.word	0x000000f8
        /*0254*/ 	.short	0x0100
        /*0256*/ 	.byte	0x08
	.zero		1


	//   ....[28]....
        /*0258*/ 	.word	0x00000410
        /*025c*/ 	.word	0x000000ff
        /*0260*/ 	.word	0x00000070
        /*0264*/ 	.short	0x0100
        /*0266*/ 	.byte	0x08
	.zero		1


	//   ....[29]....
        /*0268*/ 	.word	0x00000420
        /*026c*/ 	.word	0x000000ff
        /*0270*/ 	.word	0x00000100
        /*0274*/ 	.short	0x0100
        /*0276*/ 	.byte	0x08
	.zero		1


	//   ....[30]....
        /*0278*/ 	.word	0x00000430
        /*027c*/ 	.word	0x000000ff
        /*0280*/ 	.word	0x00000078
        /*0284*/ 	.short	0x0100
        /*0286*/ 	.byte	0x08
	.zero		1


	//   ....[31]....
        /*0288*/ 	.word	0x00000440
        /*028c*/ 	.word	0x000000ff
        /*0290*/ 	.word	0x00000108
        /*0294*/ 	.short	0x0100
        /*0296*/ 	.byte	0x08
	.zero		1


	//   ....[32]....
        /*0298*/ 	.word	0x00000450
        /*029c*/ 	.word	0x000000ff
        /*02a0*/ 	.word	0x00000080
        /*02a4*/ 	.short	0x0100
        /*02a6*/ 	.byte	0x08
	.zero		1


	//   ....[33]....
        /*02a8*/ 	.word	0x00000460
        /*02ac*/ 	.word	0x000000ff
        /*02b0*/ 	.word	0x00000110
        /*02b4*/ 	.short	0x0100
        /*02b6*/ 	.byte	0x08
	.zero		1


	//   ....[34]....
        /*02b8*/ 	.word	0x00000470
        /*02bc*/ 	.word	0x000000ff
        /*02c0*/ 	.word	0x00000088
        /*02c4*/ 	.short	0x0100
        /*02c6*/ 	.byte	0x08
	.zero		1


	//   ....[35]....
        /*02c8*/ 	.word	0x00000480
        /*02cc*/ 	.word	0x000000ff
        /*02d0*/ 	.word	0x00000118
        /*02d4*/ 	.short	0x0100
        /*02d6*/ 	.byte	0x08
	.zero		1


	//   ....[36]....
        /*02d8*/ 	.word	0x000009c0
        /*02dc*/ 	.word	0x000000ff
        /*02e0*/ 	.word	0x00000150
        /*02e4*/ 	.short	0x0100
        /*02e6*/ 	.byte	0x08
	.zero		1


	//   ....[37]....
        /*02e8*/ 	.word	0x00000a70
        /*02ec*/ 	.word	0x000000ff
        /*02f0*/ 	.word	0x00000158
        /*02f4*/ 	.short	0x0100
        /*02f6*/ 	.byte	0x08
	.zero		1


	//   ....[38]....
        /*02f8*/ 	.word	0x00000ae0
        /*02fc*/ 	.word	0x000000ff
        /*0300*/ 	.word	0x00000130
        /*0304*/ 	.short	0x0100
        /*0306*/ 	.byte	0x09
	.zero		1


	//   ....[39]....
        /*0308*/ 	.word	0x00000af0
        /*030c*/ 	.word	0x000000ff
        /*0310*/ 	.word	0x00000138
        /*0314*/ 	.short	0x0100
        /*0316*/ 	.byte	0x09
	.zero		1


	//   ....[40]....
        /*0318*/ 	.word	0x00000b00
        /*031c*/ 	.word	0x000000ff
        /*0320*/ 	.word	0x00000140
        /*0324*/ 	.short	0x0100
        /*0326*/ 	.byte	0x09
	.zero		1


	//   ....[41]....
        /*0328*/ 	.word	0x00000b10
        /*032c*/ 	.word	0x000000ff
        /*0330*/ 	.word	0x00000148
        /*0334*/ 	.short	0x0100
        /*0336*/ 	.byte	0x09
	.zero		1


	//   ....[42]....
        /*0338*/ 	.word	0x00001870
        /*033c*/ 	.word	0x000000ff
        /*0340*/ 	.word	0xfffffff8
        /*0344*/ 	.short	0x010a
        /*0346*/ 	.byte	0x0f
	.zero		1


	//   ....[43]....
        /*0348*/ 	.word	0x00001d50
        /*034c*/ 	.word	0x000000ff
        /*0350*/ 	.word	0x00000000
        /*0354*/ 	.short	0x010a
        /*0356*/ 	.byte	0x06
	.zero		1


	//   ....[44]....
        /*0358*/ 	.word	0x00001d90
        /*035c*/ 	.word	0x000000ff
        /*0360*/ 	.word	0x00000000
        /*0364*/ 	.short	0x010a
        /*0366*/ 	.byte	0x06
	.zero		1


	//   ....[45]....
        /*0368*/ 	.word	0x00002690
        /*036c*/ 	.word	0x000000ff
        /*0370*/ 	.word	0x00000000
        /*0374*/ 	.short	0x010a
        /*0376*/ 	.byte	0x09
	.zero		1


	//   ....[46]....
        /*0378*/ 	.word	0x000026d0
        /*037c*/ 	.word	0x000000ff
        /*0380*/ 	.word	0x00000000
        /*0384*/ 	.short	0x010a
        /*0386*/ 	.byte	0x09
	.zero		1


	//   ....[47]....
        /*0388*/ 	.word	0x00002d30
        /*038c*/ 	.word	0x00000015
        /*0390*/ 	.word	0x00000000
        /*0394*/ 	.short	0x0101
        /*0396*/ 	.byte	0x3f
	.zero		1


	//   ....[48]....
        /*0398*/ 	.word	0x000032b0
        /*039c*/ 	.word	0x00000013
        /*03a0*/ 	.word	0x00000000
        /*03a4*/ 	.short	0x0101
        /*03a6*/ 	.byte	0x15
	.zero		1


	//   ....[49]....
        /*03a8*/ 	.word	0x000033c0
        /*03ac*/ 	.word	0x00000013
        /*03b0*/ 	.word	0x00000000
        /*03b4*/ 	.short	0x0101
        /*03b6*/ 	.byte	0x3f
	.zero		1


	//   ....[50]....
        /*03b8*/ 	.word	0x00003480
        /*03bc*/ 	.word	0x000000ff
        /*03c0*/ 	.word	0x00000008
        /*03c4*/ 	.short	0x010a
        /*03c6*/ 	.byte	0x0f
	.zero		1


	//   ....[51]....
        /*03c8*/ 	.word	0x00007d20
        /*03cc*/ 	.word	0x00000004
        /*03d0*/ 	.word	0x00000000
        /*03d4*/ 	.short	0x0101
        /*03d6*/ 	.byte	0x15
	.zero		1


	//   ....[52]....
        /*03d8*/ 	.word	0x00008770
        /*03dc*/ 	.word	0x00000013
        /*03e0*/ 	.word	0x00000090
        /*03e4*/ 	.short	0x010a
        /*03e6*/ 	.byte	0x3f
	.zero		1


	//   ....[53]....
        /*03e8*/ 	.word	0x00008b20
        /*03ec*/ 	.word	0x0000000a
        /*03f0*/ 	.word	0x00000158
        /*03f4*/ 	.short	0x0101
        /*03f6*/ 	.byte	0x3f
	.zero		1


	//   ....[54]....
        /*03f8*/ 	.word	0x00009280
        /*03fc*/ 	.word	0x00000005
        /*0400*/ 	.word	0x00000000
        /*0404*/ 	.short	0x010a
        /*0406*/ 	.byte	0x3f
	.zero		1


	//   ....[55]....
        /*0408*/ 	.word	0x00009300
        /*040c*/ 	.word	0x00000007
        /*0410*/ 	.word	0x00000000
        /*0414*/ 	.short	0x010a
        /*0416*/ 	.byte	0x3f
	.zero		1


	//   ....[56]....
        /*0418*/ 	.word	0x00009390
        /*041c*/ 	.word	0x00000006
        /*0420*/ 	.word	0x00000000
        /*0424*/ 	.short	0x010a
        /*0426*/ 	.byte	0x3f
	.zero		1


	//   ....[57]....
        /*0428*/ 	.word	0x00009420
        /*042c*/ 	.word	0x00000009
        /*0430*/ 	.word	0x00000000
        /*0434*/ 	.short	0x010a
        /*0436*/ 	.byte	0x3f
	.zero		1


	//   ....[58]....
        /*0438*/ 	.word	0x000094b0
        /*043c*/ 	.word	0x00000006
        /*0440*/ 	.word	0x00000000
        /*0444*/ 	.short	0x010a
        /*0446*/ 	.byte	0x3f
	.zero		1


	//   ....[59]....
        /*0448*/ 	.word	0x00009540
        /*044c*/ 	.word	0x00000009
        /*0450*/ 	.word	0x00000000
        /*0454*/ 	.short	0x010a
        /*0456*/ 	.byte	0x3f
	.zero		1


	//   ....[60]....
        /*0458*/ 	.word	0x000095d0
        /*045c*/ 	.word	0x00000006
        /*0460*/ 	.word	0x00000000
        /*0464*/ 	.short	0x010a
        /*0466*/ 	.byte	0x3f
	.zero		1


	//   ....[61]....
        /*0468*/ 	.word	0x00009660
        /*046c*/ 	.word	0x00000009
        /*0470*/ 	.word	0x00000000
        /*0474*/ 	.short	0x010a
        /*0476*/ 	.byte	0x3f
	.zero		1


	//   ....[62]....
        /*0478*/ 	.word	0x000096f0
        /*047c*/ 	.word	0x00000006
        /*0480*/ 	.word	0x00000000
        /*0484*/ 	.short	0x010a
        /*0486*/ 	.byte	0x3f
	.zero		1


	//   ....[63]....
        /*0488*/ 	.word	0x00009780
        /*048c*/ 	.word	0x00000009
        /*0490*/ 	.word	0x00000000
        /*0494*/ 	.short	0x010a
        /*0496*/ 	.byte	0x3f
	.zero		1


	//   ....[64]....
        /*0498*/ 	.word	0x00009810
        /*049c*/ 	.word	0x00000006
        /*04a0*/ 	.word	0x00000000
        /*04a4*/ 	.short	0x010a
        /*04a6*/ 	.byte	0x3f
	.zero		1


	//   ....[65]....
        /*04a8*/ 	.word	0x000098a0
        /*04ac*/ 	.word	0x00000009
        /*04b0*/ 	.word	0x00000000
        /*04b4*/ 	.short	0x010a
        /*04b6*/ 	.byte	0x3f
	.zero		1


	//   ....[66]....
        /*04b8*/ 	.word	0x00009930
        /*04bc*/ 	.word	0x00000006
        /*04c0*/ 	.word	0x00000000
        /*04c4*/ 	.short	0x010a
        /*04c6*/ 	.byte	0x3f
	.zero		1


	//   ....[67]....
        /*04c8*/ 	.word	0x000099c0
        /*04cc*/ 	.word	0x00000009
        /*04d0*/ 	.word	0x00000000
        /*04d4*/ 	.short	0x010a
        /*04d6*/ 	.byte	0x3f
	.zero		1


	//   ....[68]....
        /*04d8*/ 	.word	0x00009a50
        /*04dc*/ 	.word	0x00000006
        /*04e0*/ 	.word	0x00000000
        /*04e4*/ 	.short	0x010a
        /*04e6*/ 	.byte	0x3f
	.zero		1


	//   ....[69]....
        /*04e8*/ 	.word	0x00009ae0
        /*04ec*/ 	.word	0x00000009
        /*04f0*/ 	.word	0x00000000
        /*04f4*/ 	.short	0x010a
        /*04f6*/ 	.byte	0x3f
	.zero		1


	//   ....[70]....
        /*04f8*/ 	.word	0x00009b70
        /*04fc*/ 	.word	0x00000006
        /*0500*/ 	.word	0x00000000
        /*0504*/ 	.short	0x010a
        /*0506*/ 	.byte	0x3f
	.zero		1


	//   ....[71]....
        /*0508*/ 	.word	0x00009c00
        /*050c*/ 	.word	0x00000003
        /*0510*/ 	.word	0x00000000
        /*0514*/ 	.short	0x010a
        /*0516*/ 	.byte	0x3f
	.zero		1


	//   ....[72]....
        /*0518*/ 	.word	0x00009c70
        /*051c*/ 	.word	0x00000013
        /*0520*/ 	.word	0xfffffff8
        /*0524*/ 	.short	0x010a
        /*0526*/ 	.byte	0x3f
	.zero		1


	//   ....[73]....
        /*0528*/ 	.word	0x00009cd0
        /*052c*/ 	.word	0x00000013
        /*0530*/ 	.word	0x00000000
        /*0534*/ 	.short	0x010a
        /*0536*/ 	.byte	0x3f
	.zero		1


	//   ....[74]....
        /*0538*/ 	.word	0x00009d30
        /*053c*/ 	.word	0x00000015
        /*0540*/ 	.word	0x00000000
        /*0544*/ 	.short	0x010a
        /*0546*/ 	.byte	0x3f
	.zero		1


	//   ....[75]....
        /*0548*/ 	.word	0x00009d90
        /*054c*/ 	.word	0x00000013
        /*0550*/ 	.word	0x00000008
        /*0554*/ 	.short	0x010a
        /*0556*/ 	.byte	0x3f
	.zero		1


	//   ....[76]....
        /*0558*/ 	.word	0x00009e60
        /*055c*/ 	.word	0x00000013
        /*0560*/ 	.word	0x00000090
        /*0564*/ 	.short	0x010a
        /*0566*/ 	.byte	0x3f
	.zero		1


	//   ....[77]....
        /*0568*/ 	.word	0x00009f40
        /*056c*/ 	.word	0x00000005
        /*0570*/ 	.word	0x00000000
        /*0574*/ 	.short	0x010a
        /*0576*/ 	.byte	0x3f
	.zero		1


	//   ....[78]....
        /*0578*/ 	.word	0x00009f90
        /*057c*/ 	.word	0x00000007
        /*0580*/ 	.word	0x00000000
        /*0584*/ 	.short	0x010a
        /*0586*/ 	.byte	0x3f
	.zero		1


	//   ....[79]....
        /*0588*/ 	.word	0x00009fe0
        /*058c*/ 	.word	0x00000006
        /*0590*/ 	.word	0x00000000
        /*0594*/ 	.short	0x010a
        /*0596*/ 	.byte	0x3f
	.zero		1


	//   ....[80]....
        /*0598*/ 	.word	0x0000a030
        /*059c*/ 	.word	0x00000009
        /*05a0*/ 	.word	0x00000000
        /*05a4*/ 	.short	0x010a
        /*05a6*/ 	.byte	0x3f
	.zero		1


	//   ....[81]....
        /*05a8*/ 	.word	0x0000a080
        /*05ac*/ 	.word	0x00000006
        /*05b0*/ 	.word	0x00000000
        /*05b4*/ 	.short	0x010a
        /*05b6*/ 	.byte	0x3f
	.zero		1


	//   ....[82]....
        /*05b8*/ 	.word	0x0000a0d0
        /*05bc*/ 	.word	0x00000009
        /*05c0*/ 	.word	0x00000000
        /*05c4*/ 	.short	0x010a
        /*05c6*/ 	.byte	0x3f
	.zero		1


	//   ....[83]....
        /*05c8*/ 	.word	0x0000a120
        /*05cc*/ 	.word	0x00000006
        /*05d0*/ 	.word	0x00000000
        /*05d4*/ 	.short	0x010a
        /*05d6*/ 	.byte	0x3f
	.zero		1


	//   ....[84]....
        /*05d8*/ 	.word	0x0000a170
        /*05dc*/ 	.word	0x00000009
        /*05e0*/ 	.word	0x00000000
        /*05e4*/ 	.short	0x010a
        /*05e6*/ 	.byte	0x3f
	.zero		1


	//   ....[85]....
        /*05e8*/ 	.word	0x0000a1c0
        /*05ec*/ 	.word	0x00000006
        /*05f0*/ 	.word	0x00000000
        /*05f4*/ 	.short	0x010a
        /*05f6*/ 	.byte	0x3f
	.zero		1


	//   ....[86]....
        /*05f8*/ 	.word	0x0000a210
        /*05fc*/ 	.word	0x00000009
        /*0600*/ 	.word	0x00000000
        /*0604*/ 	.short	0x010a
        /*0606*/ 	.byte	0x3f
	.zero		1


	//   ....[87]....
        /*0608*/ 	.word	0x0000a260
        /*060c*/ 	.word	0x00000006
        /*0610*/ 	.word	0x00000000
        /*0614*/ 	.short	0x010a
        /*0616*/ 	.byte	0x3f
	.zero		1


	//   ....[88]....
        /*0618*/ 	.word	0x0000a2b0
        /*061c*/ 	.word	0x00000009
        /*0620*/ 	.word	0x00000000
        /*0624*/ 	.short	0x010a
        /*0626*/ 	.byte	0x3f
	.zero		1


	//   ....[89]....
        /*0628*/ 	.word	0x0000a300
        /*062c*/ 	.word	0x00000006
        /*0630*/ 	.word	0x00000000
        /*0634*/ 	.short	0x010a
        /*0636*/ 	.byte	0x3f
	.zero		1


	//   ....[90]....
        /*0638*/ 	.word	0x0000a350
        /*063c*/ 	.word	0x00000009
        /*0640*/ 	.word	0x00000000
        /*0644*/ 	.short	0x010a
        /*0646*/ 	.byte	0x3f
	.zero		1


	//   ....[91]....
        /*0648*/ 	.word	0x0000a3a0
        /*064c*/ 	.word	0x00000006
        /*0650*/ 	.word	0x00000000
        /*0654*/ 	.short	0x010a
        /*0656*/ 	.byte	0x3f
	.zero		1


	//   ....[92]....
        /*0658*/ 	.word	0x0000a3f0
        /*065c*/ 	.word	0x00000009
        /*0660*/ 	.word	0x00000000
        /*0664*/ 	.short	0x010a
        /*0666*/ 	.byte	0x3f
	.zero		1


	//   ....[93]....
        /*0668*/ 	.word	0x0000a440
        /*066c*/ 	.word	0x00000006
        /*0670*/ 	.word	0x00000000
        /*0674*/ 	.short	0x010a
        /*0676*/ 	.byte	0x3f
	.zero		1


	//----- nvinfo : EIATTR_NUM_MBARRIERS
	.align		4
.L_28:
        /*0678*/ 	.byte	0x03, 0x38
        /*067a*/ 	.short	0x002a


	//----- nvinfo : EIATTR_EXIT_INSTR_OFFSETS
	.align		4
        /*067c*/ 	.byte	0x04, 0x1c
        /*067e*/ 	.short	(.L_30 - .L_29)


	//   ....[0]....
.L_29:
        /*0680*/ 	.word	0x000015b0


	//   ....[1]....
        /*0684*/ 	.word	0x00001610


	//   ....[2]....
        /*0688*/ 	.word	0x00008330


	//   ....[3]....
        /*068c*/ 	.word	0x00008360


	//   ....[4]....
        /*0690*/ 	.word	0x00009c50


	//----- nvinfo : EIATTR_MAX_THREADS
	.align		4
.L_30:
        /*0694*/ 	.byte	0x04, 0x05
        /*0696*/ 	.short	(.L_32 - .L_31)
.L_31:
        /*0698*/ 	.word	0x00000180
        /*069c*/ 	.word	0x00000001
        /*06a0*/ 	.word	0x00000001


	//----- nvinfo : EIATTR_CRS_STACK_SIZE
	.align		4
.L_32:
        /*06a4*/ 	.byte	0x04, 0x1e
        /*06a6*/ 	.short	(.L_34 - .L_33)
.L_33:
        /*06a8*/ 	.word	0x00000000


	//----- nvinfo : EIATTR_CBANK_PARAM_SIZE
	.align		4
.L_34:
        /*06ac*/ 	.byte	0x03, 0x19
        /*06ae*/ 	.short	0x0470


	//----- nvinfo : EIATTR_PARAM_CBANK
	.align		4
        /*06b0*/ 	.byte	0x04, 0x0a
        /*06b2*/ 	.short	(.L_36 - .L_35)
	.align		4
.L_35:
        /*06b4*/ 	.word	index@(.nv.constant0._ZN7cutlass13device_kernelINS_4gemm6kernel13GemmUniversalIN4cute5tupleIJiiiiEEENS1_10collective13CollectiveMmaINS1_37MainloopSm90TmaGmmaWarpSpecializedFP8ILi18ENS5_IJNS4_1CILi4EEESB_NSA_ILi1EEEEEENS1_32KernelTmaWarpSpecializedPingpongEEENS5_IJNSA_ILi64EEENSA_ILi128EEESG_EEENS_12float_e4m3_tENS5_IJlSC_lEEESJ_SK_NS4_8TiledMMAINS4_8MMA_AtomIJNS4_4SM904GMMA31MMA_64x128x32_F32E4M3E4M3_SS_TNILNSO_7ScaleInE1ELSQ_1EEEEEENS4_6LayoutINS5_IJSC_SC_SC_EEENS5_IJNSA_ILi0EEESV_SV_EEEEENS5_IJNS4_10UnderscoreESY_SY_EEEEENS4_23SM90_TMA_LOAD_MULTICASTENS4_14ComposedLayoutINS4_7SwizzleILi2ELi4ELi3EEENS4_18smem_ptr_flag_bitsILi8EEENST_INS5_IJNSA_ILi8EEESG_EEENS5_IJSG_SC_EEEEEEEvNS4_8identityES11_S1B_vS1C_EENS_8epilogue10collective6detail29Sm90TmaWarpSpecializedAdapterINS1F_15DefaultEpilogueISJ_SK_SK_NS1E_6thread17LinearCombinationISJ_Li1EffLNS1J_9ScaleType4KindE0ELNS_15FloatRoundStyleE2ESJ_EENS1_15EpilogueDefaultEEEEEvvEEEEvNT_6ParamsE)
        /*06b8*/ 	.short	0x0210
        /*06ba*/ 	.short	0x0470


	//----- nvinfo : EIATTR_SW_WAR
	.align		4
.L_36:
        /*06bc*/ 	.byte	0x04, 0x36
        /*06be*/ 	.short	(.L_38 - .L_37)
.L_37:
        /*06c0*/ 	.word	0x00000008
.L_38:


//--------------------- .nv.callgraph             --------------------------
	.section	.nv.callgraph,"",@"SHT_CUDA_CALLGRAPH"
	.align	4
	.sectionentsize	8
	.align		4
        /*0000*/ 	.word	0x00000000
	.align		4
        /*0004*/ 	.word	0xffffffff
	.align		4
        /*0008*/ 	.word	0x00000000
	.align		4
        /*000c*/ 	.word	0xfffffffe
	.align		4
        /*0010*/ 	.word	0x00000000
	.align		4
        /*0014*/ 	.word	0xfffffffd
	.align		4
        /*0018*/ 	.word	0x00000000
	.align		4
        /*001c*/ 	.word	0xfffffffc


//--------------------- .nv.constant4             --------------------------
	.section	.nv.constant4,"a",@progbits
	.align	8
	.align		8
.nv.constant4:
        /*0000*/ 	.dword	_ZN40_INTERNAL_cc5ba509_4_k_cu_26f9b70e_264154cuda3std3__45__cpo5beginE
	.align		8
        /*0008*/ 	.dword	_ZN40_INTERNAL_cc5ba509_4_k_cu_26f9b70e_264154cuda3std3__45__cpo3endE
	.align		8
        /*0010*/ 	.dword	_ZN40_INTERNAL_cc5ba509_4_k_cu_26f9b70e_264154cuda3std3__45__cpo6cbeginE
	.align		8
        /*0018*/ 	.dword	_ZN40_INTERNAL_cc5ba509_4_k_cu_26f9b70e_264154cuda3std3__45__cpo4cendE
	.align		8
        /*0020*/ 	.dword	_ZN40_INTERNAL_cc5ba509_4_k_cu_26f9b70e_264154cuda3std3__442_GLOBAL__N__cc5ba509_4_k_cu_26f9b70e_264156ignoreE
	.align		8
        /*0028*/ 	.dword	_ZN40_INTERNAL_cc5ba509_4_k_cu_26f9b70e_264154cuda3std3__419piecewise_constructE
	.align		8
        /*0030*/ 	.dword	_ZN40_INTERNAL_cc5ba509_4_k_cu_26f9b70e_264154cuda3std3__48in_placeE
	.align		8
        /*0038*/ 	.dword	_ZN40_INTERNAL_cc5ba509_4_k_cu_26f9b70e_264154cuda3std6ranges3__45__cpo4swapE
	.align		8
        /*0040*/ 	.dword	_ZN40_INTERNAL_cc5ba509_4_k_cu_26f9b70e_264154cuda3std6ranges3__45__cpo9iter_moveE
	.align		8
        /*0048*/ 	.dword	_ZN40_INTERNAL_cc5ba509_4_k_cu_26f9b70e_264154cute7productE
	.align		8
        /*0050*/ 	.dword	_ZN40_INTERNAL_cc5ba509_4_k_cu_26f9b70e_264154cute1_E


//--------------------- .text._ZN7cutlass13device_kernelINS_4gemm6kernel13GemmUniversalIN4cute5tupleIJiiiiEEENS1_10collective13CollectiveMmaINS1_37MainloopSm90TmaGmmaWarpSpecializedFP8ILi18ENS5_IJNS4_1CILi4EEESB_NSA_ILi1EEEEEENS1_32KernelTmaWarpSpecializedPingpongEEENS5_IJNSA_ILi64EEENSA_ILi128EEESG_EEENS_12float_e4m3_tENS5_IJlSC_lEEESJ_SK_NS4_8TiledMMAINS4_8MMA_AtomIJNS4_4SM904GMMA31MMA_64x128x32_F32E4M3E4M3_SS_TNILNSO_7ScaleInE1ELSQ_1EEEEEENS4_6LayoutINS5_IJSC_SC_SC_EEENS5_IJNSA_ILi0EEESV_SV_EEEEENS5_IJNS4_10UnderscoreESY_SY_EEEEENS4_23SM90_TMA_LOAD_MULTICASTENS4_14ComposedLayoutINS4_7SwizzleILi2ELi4ELi3EEENS4_18smem_ptr_flag_bitsILi8EEENST_INS5_IJNSA_ILi8EEESG_EEENS5_IJSG_SC_EEEEEEEvNS4_8identityES11_S1B_vS1C_EENS_8epilogue10collective6detail29Sm90TmaWarpSpecializedAdapterINS1F_15DefaultEpilogueISJ_SK_SK_NS1E_6thread17LinearCombinationISJ_Li1EffLNS1J_9ScaleType4KindE0ELNS_15FloatRoundStyleE2ESJ_EENS1_15EpilogueDefaultEEEEEvvEEEEvNT_6ParamsE --------------------------
	.section	.text._ZN7cutlass13device_kernelINS_4gemm6kernel13GemmUniversalIN4cute5tupleIJiiiiEEENS1_10collective13CollectiveMmaINS1_37MainloopSm90TmaGmmaWarpSpecializedFP8ILi18ENS5_IJNS4_1CILi4EEESB_NSA_ILi1EEEEEENS1_32KernelTmaWarpSpecializedPingpongEEENS5_IJNSA_ILi64EEENSA_ILi128EEESG_EEENS_12float_e4m3_tENS5_IJlSC_lEEESJ_SK_NS4_8TiledMMAINS4_8MMA_AtomIJNS4_4SM904GMMA31MMA_64x128x32_F32E4M3E4M3_SS_TNILNSO_7ScaleInE1ELSQ_1EEEEEENS4_6LayoutINS5_IJSC_SC_SC_EEENS5_IJNSA_ILi0EEESV_SV_EEEEENS5_IJNS4_10UnderscoreESY_SY_EEEEENS4_23SM90_TMA_LOAD_MULTICASTENS4_14ComposedLayoutINS4_7SwizzleILi2ELi4ELi3EEENS4_18smem_ptr_flag_bitsILi8EEENST_INS5_IJNSA_ILi8EEESG_EEENS5_IJSG_SC_EEEEEEEvNS4_8identityES11_S1B_vS1C_EENS_8epilogue10collective6detail29Sm90TmaWarpSpecializedAdapterINS1F_15DefaultEpilogueISJ_SK_SK_NS1E_6thread17LinearCombinationISJ_Li1EffLNS1J_9ScaleType4KindE0ELNS_15FloatRoundStyleE2ESJ_EENS1_15EpilogueDefaultEEEEEvvEEEEvNT_6ParamsE,"ax",@progbits
	.align	128
.text._ZN7cutlass13device_kernelINS_4gemm6kernel13GemmUniversalIN4cute5tupleIJiiiiEEENS1_10collective13CollectiveMmaINS1_37MainloopSm90TmaGmmaWarpSpecializedFP8ILi18ENS5_IJNS4_1CILi4EEESB_NSA_ILi1EEEEEENS1_32KernelTmaWarpSpecializedPingpongEEENS5_IJNSA_ILi64EEENSA_ILi128EEESG_EEENS_12float_e4m3_tENS5_IJlSC_lEEESJ_SK_NS4_8TiledMMAINS4_8MMA_AtomIJNS4_4SM904GMMA31MMA_64x128x32_F32E4M3E4M3_SS_TNILNSO_7ScaleInE1ELSQ_1EEEEEENS4_6LayoutINS5_IJSC_SC_SC_EEENS5_IJNSA_ILi0EEESV_SV_EEEEENS5_IJNS4_10UnderscoreESY_SY_EEEEENS4_23SM90_TMA_LOAD_MULTICASTENS4_14ComposedLayoutINS4_7SwizzleILi2ELi4ELi3EEENS4_18smem_ptr_flag_bitsILi8EEENST_INS5_IJNSA_ILi8EEESG_EEENS5_IJSG_SC_EEEEEEEvNS4_8identityES11_S1B_vS1C_EENS_8epilogue10collective6detail29Sm90TmaWarpSpecializedAdapterINS1F_15DefaultEpilogueISJ_SK_SK_NS1E_6thread17LinearCombinationISJ_Li1EffLNS1J_9ScaleType4KindE0ELNS_15FloatRoundStyleE2ESJ_EENS1_15EpilogueDefaultEEEEEvvEEEEvNT_6ParamsE:
        .type           _ZN7cutlass13device_kernelINS_4gemm6kernel13GemmUniversalIN4cute5tupleIJiiiiEEENS1_10collective13CollectiveMmaINS1_37MainloopSm90TmaGmmaWarpSpecializedFP8ILi18ENS5_IJNS4_1CILi4EEESB_NSA_ILi1EEEEEENS1_32KernelTmaWarpSpecializedPingpongEEENS5_IJNSA_ILi64EEENSA_ILi128EEESG_EEENS_12float_e4m3_tENS5_IJlSC_lEEESJ_SK_NS4_8TiledMMAINS4_8MMA_AtomIJNS4_4SM904GMMA31MMA_64x128x32_F32E4M3E4M3_SS_TNILNSO_7ScaleInE1ELSQ_1EEEEEENS4_6LayoutINS5_IJSC_SC_SC_EEENS5_IJNSA_ILi0EEESV_SV_EEEEENS5_IJNS4_10UnderscoreESY_SY_EEEEENS4_23SM90_TMA_LOAD_MULTICASTENS4_14ComposedLayoutINS4_7SwizzleILi2ELi4ELi3EEENS4_18smem_ptr_flag_bitsILi8EEENST_INS5_IJNSA_ILi8EEESG_EEENS5_IJSG_SC_EEEEEEEvNS4_8identityES11_S1B_vS1C_EENS_8epilogue10collective6detail29Sm90TmaWarpSpecializedAdapterINS1F_15DefaultEpilogueISJ_SK_SK_NS1E_6thread17LinearCombinationISJ_Li1EffLNS1J_9ScaleType4KindE0ELNS_15FloatRoundStyleE2ESJ_EENS1_15EpilogueDefaultEEEEEvvEEEEvNT_6ParamsE,@function
        .size           _ZN7cutlass13device_kernelINS_4gemm6kernel13GemmUniversalIN4cute5tupleIJiiiiEEENS1_10collective13CollectiveMmaINS1_37MainloopSm90TmaGmmaWarpSpecializedFP8ILi18ENS5_IJNS4_1CILi4EEESB_NSA_ILi1EEEEEENS1_32KernelTmaWarpSpecializedPingpongEEENS5_IJNSA_ILi64EEENSA_ILi128EEESG_EEENS_12float_e4m3_tENS5_IJlSC_lEEESJ_SK_NS4_8TiledMMAINS4_8MMA_AtomIJNS4_4SM904GMMA31MMA_64x128x32_F32E4M3E4M3_SS_TNILNSO_7ScaleInE1ELSQ_1EEEEEENS4_6LayoutINS5_IJSC_SC_SC_EEENS5_IJNSA_ILi0EEESV_SV_EEEEENS5_IJNS4_10UnderscoreESY_SY_EEEEENS4_23SM90_TMA_LOAD_MULTICASTENS4_14ComposedLayoutINS4_7SwizzleILi2ELi4ELi3EEENS4_18smem_ptr_flag_bitsILi8EEENST_INS5_IJNSA_ILi8EEESG_EEENS5_IJSG_SC_EEEEEEEvNS4_8identityES11_S1B_vS1C_EENS_8epilogue10collective6detail29Sm90TmaWarpSpecializedAdapterINS1F_15DefaultEpilogueISJ_SK_SK_NS1E_6thread17LinearCombinationISJ_Li1EffLNS1J_9ScaleType4KindE0ELNS_15FloatRoundStyleE2ESJ_EENS1_15EpilogueDefaultEEEEEvvEEEEvNT_6ParamsE,(.L_x_237 - _ZN7cutlass13device_kernelINS_4gemm6kernel13GemmUniversalIN4cute5tupleIJiiiiEEENS1_10collective13CollectiveMmaINS1_37MainloopSm90TmaGmmaWarpSpecializedFP8ILi18ENS5_IJNS4_1CILi4EEESB_NSA_ILi1EEEEEENS1_32KernelTmaWarpSpecializedPingpongEEENS5_IJNSA_ILi64EEENSA_ILi128EEESG_EEENS_12float_e4m3_tENS5_IJlSC_lEEESJ_SK_NS4_8TiledMMAINS4_8MMA_AtomIJNS4_4SM904GMMA31MMA_64x128x32_F32E4M3E4M3_SS_TNILNSO_7ScaleInE1ELSQ_1EEEEEENS4_6LayoutINS5_IJSC_SC_SC_EEENS5_IJNSA_ILi0EEESV_SV_EEEEENS5_IJNS4_10UnderscoreESY_SY_EEEEENS4_23SM90_TMA_LOAD_MULTICASTENS4_14ComposedLayoutINS4_7SwizzleILi2ELi4ELi3EEENS4_18smem_ptr_flag_bitsILi8EEENST_INS5_IJNSA_ILi8EEESG_EEENS5_IJSG_SC_EEEEEEEvNS4_8identityES11_S1B_vS1C_EENS_8epilogue10collective6detail29Sm90TmaWarpSpecializedAdapterINS1F_15DefaultEpilogueISJ_SK_SK_NS1E_6thread17LinearCombinationISJ_Li1EffLNS1J_9ScaleType4KindE0ELNS_15FloatRoundStyleE2ESJ_EENS1_15EpilogueDefaultEEEEEvvEEEEvNT_6ParamsE)
        .other          _ZN7cutlass13device_kernelINS_4gemm6kernel13GemmUniversalIN4cute5tupleIJiiiiEEENS1_10collective13CollectiveMmaINS1_37MainloopSm90TmaGmmaWarpSpecializedFP8ILi18ENS5_IJNS4_1CILi4EEESB_NSA_ILi1EEEEEENS1_32KernelTmaWarpSpecializedPingpongEEENS5_IJNSA_ILi64EEENSA_ILi128EEESG_EEENS_12float_e4m3_tENS5_IJlSC_lEEESJ_SK_NS4_8TiledMMAINS4_8MMA_AtomIJNS4_4SM904GMMA31MMA_64x128x32_F32E4M3E4M3_SS_TNILNSO_7ScaleInE1ELSQ_1EEEEEENS4_6LayoutINS5_IJSC_SC_SC_EEENS5_IJNSA_ILi0EEESV_SV_EEEEENS5_IJNS4_10UnderscoreESY_SY_EEEEENS4_23SM90_TMA_LOAD_MULTICASTENS4_14ComposedLayoutINS4_7SwizzleILi2ELi4ELi3EEENS4_18smem_ptr_flag_bitsILi8EEENST_INS5_IJNSA_ILi8EEESG_EEENS5_IJSG_SC_EEEEEEEvNS4_8identityES11_S1B_vS1C_EENS_8epilogue10collective6detail29Sm90TmaWarpSpecializedAdapterINS1F_15DefaultEpilogueISJ_SK_SK_NS1E_6thread17LinearCombinationISJ_Li1EffLNS1J_9ScaleType4KindE0ELNS_15FloatRoundStyleE2ESJ_EENS1_15EpilogueDefaultEEEEEvvEEEEvNT_6ParamsE,@"STO_CUDA_ENTRY STV_DEFAULT"
_ZN7cutlass13device_kernelINS_4gemm6kernel13GemmUniversalIN4cute5tupleIJiiiiEEENS1_10collective13CollectiveMmaINS1_37MainloopSm90TmaGmmaWarpSpecializedFP8ILi18ENS5_IJNS4_1CILi4EEESB_NSA_ILi1EEEEEENS1_32KernelTmaWarpSpecializedPingpongEEENS5_IJNSA_ILi64EEENSA_ILi128EEESG_EEENS_12float_e4m3_tENS5_IJlSC_lEEESJ_SK_NS4_8TiledMMAINS4_8MMA_AtomIJNS4_4SM904GMMA31MMA_64x128x32_F32E4M3E4M3_SS_TNILNSO_7ScaleInE1ELSQ_1EEEEEENS4_6LayoutINS5_IJSC_SC_SC_EEENS5_IJNSA_ILi0EEESV_SV_EEEEENS5_IJNS4_10UnderscoreESY_SY_EEEEENS4_23SM90_TMA_LOAD_MULTICASTENS4_14ComposedLayoutINS4_7SwizzleILi2ELi4ELi3EEENS4_18smem_ptr_flag_bitsILi8EEENST_INS5_IJNSA_ILi8EEESG_EEENS5_IJSG_SC_EEEEEEEvNS4_8identityES11_S1B_vS1C_EENS_8epilogue10collective6detail29Sm90TmaWarpSpecializedAdapterINS1F_15DefaultEpilogueISJ_SK_SK_NS1E_6thread17LinearCombinationISJ_Li1EffLNS1J_9ScaleType4KindE0ELNS_15FloatRoundStyleE2ESJ_EENS1_15EpilogueDefaultEEEEEvvEEEEvNT_6ParamsE:
[----:B------:R-:W-:Y:S01]  /*0000*/  LDC R1, c[0x0][0x28] ;  /* 0x00000a00ff017b82 */ /* 0x000fe20000000800 */
[----:B------:R-:W0:Y:S01]  /*0010*/  S2R R11, SR_TID.X ;  /* 0x00000000000b7919 */ /* 0x000e220000002100 */
[----:B------:R-:W-:Y:S01]  /*0020*/  ELECT P0, URZ, PT ;  /* 0x00000000003f782f */ /* 0x000fe20003800000 */
[----:B------:R-:W-:Y:S01]  /*0030*/  BSSY B0, `(.L_x_0) ;  /* 0x000000f000007945 */ /* 0x000fe20003800000 */
[--C-:B0-----:R-:W-:Y:S02]  /*0040*/  SHF.R.U32.HI R0, RZ, 0x5, R11.reuse ;  /* 0x00000005ff007819 */ /* 0x101fe4000001160b */
[----:B------:R-:W-:-:S03]  /*0050*/  SHF.R.U32.HI R3, RZ, 0x7, R11 ;  /* 0x00000007ff037819 */ /* 0x000fc6000001160b */
[----:B------:R-:W0:Y:S04]  /*0060*/  SHFL.IDX PT, R2, R0, RZ, 0x1f ;  /* 0x00001fff00027589 */ /* 0x000e2800000e0000 */
[----:B------:R1:W2:Y:S01]  /*0070*/  SHFL.IDX PT, R5, R3, RZ, 0x1f ;  /* 0x00001fff03057589 */ /* 0x0002a200000e0000 */
[----:B0-----:R-:W-:-:S13]  /*0080*/  ISETP.NE.OR P0, PT, R2, RZ, !P0 ;  /* 0x000000ff0200720c */ /* 0x001fda0004705670 */
[----:B-12---:R-:W-:Y:S05]  /*0090*/  @P0 BRA `(.L_x_1) ;  /* 0x0000000000200947 */ /* 0x006fea0003800000 */
[----:B------:R-:W-:Y:S02]  /*00a0*/  ULDC.64 UR4, c[0x0][0x198] ;  /* 0x0000660000047ab9 */ /* 0x000fe40000000a00 */
[----:B------:R-:W-:Y:S02]  /*00b0*/  UIADD3 UR6, UP0, UR4, 0xf0, URZ ;  /* 0x000000f004067890 */ /* 0x000fe4000ff1e03f */
[----:B------:R-:W-:Y:S02]  /*00c0*/  UIADD3 UR4, UP1, UR4, 0x1f0, URZ ;  /* 0x000001f004047890 */ /* 0x000fe4000ff3e03f */
[----:B------:R-:W-:Y:S02]  /*00d0*/  UIADD3.X UR7, URZ, UR5, URZ, UP0, !UPT ;  /* 0x000000053f077290 */ /* 0x000fe400087fe43f */
[----:B------:R-:W-:-:S07]  /*00e0*/  UIADD3.X UR5, URZ, UR5, URZ, UP1, !UPT ;  /* 0x000000053f057290 */ /* 0x000fce0008ffe43f */
[----:B------:R0:W-:Y:S02]  /*00f0*/  UTMACCTL.PF [UR6] ;  /* 0x00000000060079b9 */ /* 0x0001e40008040000 */
[----:B------:R0:W-:Y:S02]  /*0100*/  UTMACCTL.PF [UR4] ;  /* 0x00000000040079b9 */ /* 0x0001e40008040000 */
[----:B0-----:R-:W-:Y:S01]  /*0110*/  NOP ;  /* 0x0000000000007918 */ /* 0x001fe20000000000 */
.L_x_1:
[----:B------:R-:W-:Y:S05]  /*0120*/  BSYNC B0 ;  /* 0x0000000000007941 */ /* 0x000fea0003800000 */
.L_x_0:
[----:B------:R-:W0:Y:S02]  /*0130*/  SHFL.IDX PT, R6, R0, RZ, 0x1f ;  /* 0x00001fff00067589 */ /* 0x000e2400000e0000 */
[----:B0-----:R-:W-:-:S13]  /*0140*/  ISETP.NE.AND P0, PT, R6, RZ, PT ;  /* 0x000000ff0600720c */ /* 0x001fda0003f05270 */
[----:B------:R-:W-:Y:S05]  /*0150*/  @P0 BRA `(.L_x_2) ;  /* 0x0000000000d40947 */ /* 0x000fea0003800000 */
[----:B------:R-:W-:Y:S01]  /*0160*/  ELECT P0, URZ, PT ;  /* 0x00000000003f782f */ /* 0x000fe20003800000 */
[----:B------:R-:W-:-:S12]  /*0170*/  BSSY B0, `(.L_x_2) ;  /* 0x0000033000007945 */ /* 0x000fd80003800000 */
[----:B------:R-:W-:Y:S05]  /*0180*/  @!P0 BRA `(.L_x_3) ;  /* 0x0000000000c48947 */ /* 0x000fea0003800000 */
[----:B------:R-:W0:Y:S01]  /*0190*/  S2UR UR8, SR_CgaCtaId ;  /* 0x00000000000879c3 */ /* 0x000e220000008800 */
[----:B------:R-:W-:Y:S01]  /*01a0*/  UMOV UR4, 0x400 ;  /* 0x0000040000047882 */ /* 0x000fe20000000000 */
[----:B------:R-:W-:Y:S01]  /*01b0*/  UMOV UR5, 0x1 ;  /* 0x0000000100057882 */ /* 0x000fe20000000000 */
[----:B------:R-:W-:Y:S02]  /*01c0*/  UMOV UR6, 0x7 ;  /* 0x0000000700067882 */ /* 0x000fe40000000000 */
[----:B------:R-:W-:-:S04]  /*01d0*/  UIADD3 UR6, -UR6, 0x100000, URZ ;  /* 0x0010000006067890 */ /* 0x000fc8000fffe13f */
[----:B------:R-:W-:Y:S02]  /*01e0*/  USHF.L.U32 UR7, UR6, 0xb, URZ ;  /* 0x0000000b06077899 */ /* 0x000fe4000800063f */
[----:B------:R-:W-:Y:S02]  /*01f0*/  USHF.L.U32 UR6, UR6, 0x1, URZ ;  /* 0x0000000106067899 */ /* 0x000fe4000800063f */
[----:B0-----:R-:W-:Y:S02]  /*0200*/  ULEA UR8, UR8, UR4, 0x18 ;  /* 0x0000000408087291 */ /* 0x001fe4000f8ec03f */
[----:B------:R-:W-:-:S04]  /*0210*/  UIADD3 UR4, -UR5, 0x100000, URZ ;  /* 0x0010000005047890 */ /* 0x000fc8000fffe13f */
[----:B------:R-:W-:Y:S02]  /*0220*/  USHF.L.U32 UR5, UR4, 0xb, URZ ;  /* 0x0000000b04057899 */ /* 0x000fe4000800063f */
[----:B------:R-:W-:Y:S01]  /*0230*/  USHF.L.U32 UR4, UR4, 0x1, URZ ;  /* 0x0000000104047899 */ /* 0x000fe2000800063f */
[----:B------:R-:W0:Y:S11]  /*0240*/  FENCE.VIEW.ASYNC.S ;  /* 0x00000000000073c6 */ /* 0x000e360000000000 */
[----:B0-----:R0:W1:Y:S01]  /*0250*/  SYNCS.EXCH.64 URZ, [UR8], UR4 ;  /* 0x00000004083f75b2 */ /* 0x0010620008000100 */
[----:B------:R0:W2:Y:S01]  /*0260*/  SYNCS.EXCH.64 URZ, [UR8+0x90], UR6 ;  /* 0x00009006083f75b2 */ /* 0x0000a20008000100 */
[----:B------:R0:W3:Y:S01]  /*0270*/  SYNCS.EXCH.64 URZ, [UR8+0x8], UR4 ;  /* 0x00000804083f75b2 */ /* 0x0000e20008000100 */
[----:B------:R0:W4:Y:S01]  /*0280*/  SYNCS.EXCH.64 URZ, [UR8+0x98], UR6 ;  /* 0x00009806083f75b2 */ /* 0x0001220008000100 */
[----:B------:R0:W0:Y:S01]  /*0290*/  SYNCS.EXCH.64 URZ, [UR8+0x10], UR4 ;  /* 0x00001004083f75b2 */ /* 0x0000220008000100 */
        /* <DEDUP_REMOVED lines=31> */
[----:B-1234-:R-:W-:Y:S01]  /*0490*/  NOP ;  /* 0x0000000000007918 */ /* 0x01efe20000000000 */
.L_x_3:
[----:B0-----:R-:W-:Y:S05]  /*04a0*/  BSYNC B0 ;  /* 0x0000000000007941 */ /* 0x001fea0003800000 */
.L_x_2:
[----:B------:R-:W-:Y:S01]  /*04b0*/  SHF.R.S32.HI R4, RZ, 0x1f, R11 ;  /* 0x0000001fff047819 */ /* 0x000fe2000001140b */
[----:B------:R-:W0:Y:S01]  /*04c0*/  SHFL.IDX PT, R7, R0, RZ, 0x1f ;  /* 0x00001fff00077589 */ /* 0x000e2200000e0000 */
[----:B------:R-:W1:Y:S01]  /*04d0*/  S2UR UR12, SR_CTAID.X ;  /* 0x00000000000c79c3 */ /* 0x000e620000002500 */
[----:B------:R-:W-:Y:S02]  /*04e0*/  ELECT P0, URZ, PT ;  /* 0x00000000003f782f */ /* 0x000fe40003800000 */
[----:B------:R-:W-:Y:S01]  /*04f0*/  LEA.HI R4, R4, R11, RZ, 0x7 ;  /* 0x0000000b04047211 */ /* 0x000fe200078f38ff */
[----:B------:R-:W2:Y:S01]  /*0500*/  SHFL.IDX PT, R8, R0, RZ, 0x1f ;  /* 0x00001fff00087589 */ /* 0x000ea200000e0000 */
[----:B------:R-:W-:Y:S01]  /*0510*/  SHF.R.S32.HI R9, RZ, 0x1f, R6 ;  /* 0x0000001fff097819 */ /* 0x000fe20000011406 */
[----:B------:R-:W-:Y:S01]  /*0520*/  ULDC UR4, c[0x0][0x150] ;  /* 0x0000540000047ab9 */ /* 0x000fe20000000800 */
[----:B------:R-:W-:Y:S01]  /*0530*/  LOP3.LUT R4, R4, 0xffffff80, RZ, 0xc0, !PT ;  /* 0xffffff8004047812 */ /* 0x000fe200078ec0ff */
[----:B------:R-:W3:Y:S01]  /*0540*/  S2R R16, SR_CTAID.Y ;  /* 0x0000000000107919 */ /* 0x000ee20000002600 */
[----:B------:R-:W-:Y:S01]  /*0550*/  LEA.HI R9, R9, R6, RZ, 0x2 ;  /* 0x0000000609097211 */ /* 0x000fe200078f10ff */
[----:B------:R-:W4:Y:S01]  /*0560*/  LDC R12, c[0x0][0x144] ;  /* 0x00005100ff0c7b82 */ /* 0x000f220000000800 */
[----:B------:R-:W-:Y:S01]  /*0570*/  ELECT P1, URZ, PT ;  /* 0x00000000003f782f */ /* 0x000fe20003820000 */
[----:B------:R-:W-:Y:S01]  /*0580*/  IMAD.IADD R10, R11, 0x1, -R4 ;  /* 0x000000010b0a7824 */ /* 0x000fe200078e0a04 */
[----:B------:R5:W4:Y:S01]  /*0590*/  SHFL.IDX PT, R14, R3, RZ, 0x1f ;  /* 0x00001fff030e7589 */ /* 0x000b2200000e0000 */
[----:B------:R-:W-:Y:S01]  /*05a0*/  LOP3.LUT R9, R9, 0x3ffffffc, RZ, 0xc0, !PT ;  /* 0x3ffffffc09097812 */ /* 0x000fe200078ec0ff */
[----:B------:R-:W-:Y:S01]  /*05b0*/  ULDC UR5, c[0x0][0x154] ;  /* 0x0000550000057ab9 */ /* 0x000fe20000000800 */
[----:B------:R-:W-:Y:S01]  /*05c0*/  UMOV UR11, 0x80 ;  /* 0x00000080000b7882 */ /* 0x000fe20000000000 */
[----:B------:R-:W-:Y:S01]  /*05d0*/  SHF.R.S32.HI R19, RZ, 0x1f, R10 ;  /* 0x0000001fff137819 */ /* 0x000fe2000001140a */
[----:B------:R-:W3:Y:S01]  /*05e0*/  LDC R13, c[0x0][0x140] ;  /* 0x00005000ff0d7b82 */ /* 0x000ee20000000800 */
[----:B------:R-:W-:Y:S01]  /*05f0*/  IMAD.IADD R9, R6, 0x1, -R9 ;  /* 0x0000000106097824 */ /* 0x000fe200078e0a09 */
[----:B------:R-:W-:Y:S01]  /*0600*/  NOP ;  /* 0x0000000000007918 */ /* 0x000fe20000000000 */
[----:B------:R-:W-:Y:S01]  /*0610*/  LEA.HI R4, R19, R10, RZ, 0x3 ;  /* 0x0000000a13047211 */ /* 0x000fe200078f18ff */
[----:B------:R-:W-:Y:S01]  /*0620*/  NOP ;  /* 0x0000000000007918 */ /* 0x000fe20000000000 */
[----:B-----5:R-:W-:Y:S01]  /*0630*/  SHF.R.S32.HI R3, RZ, 0x1f, R2 ;  /* 0x0000001fff037819 */ /* 0x020fe20000011402 */
[----:B------:R-:W-:Y:S01]  /*0640*/  VIADD R40, R5, 0xffffffff ;  /* 0xffffffff05287836 */ /* 0x000fe20000000000 */
[----:B0-----:R-:W-:Y:S01]  /*0650*/  ISETP.NE.OR P0, PT, R7, RZ, !P0 ;  /* 0x000000ff0700720c */ /* 0x001fe20004705670 */
[----:B------:R-:W0:Y:S01]  /*0660*/  LDC R25, c[0x0][0x148] ;  /* 0x00005200ff197b82 */ /* 0x000e220000000800 */
[----:B------:R-:W-:-:S02]  /*0670*/  SHF.R.S32.HI R7, RZ, 0x3, R4 ;  /* 0x00000003ff077819 */ /* 0x000fc40000011404 */
[----:B-1----:R-:W-:Y:S02]  /*0680*/  I2FP.F32.U32 R0, UR12 ;  /* 0x0000000c00007c45 */ /* 0x002fe40008201000 */
[----:B------:R-:W-:Y:S02]  /*0690*/  SHF.R.S32.HI R4, RZ, 0x1f, R4 ;  /* 0x0000001fff047819 */ /* 0x000fe40000011404 */
[----:B------:R-:W-:Y:S01]  /*06a0*/  LEA.HI R3, R3, R2, RZ, 0x2 ;  /* 0x0000000203037211 */ /* 0x000fe200078f10ff */
[----:B------:R-:W-:Y:S01]  /*06b0*/  FMUL R0, R0, UR4 ;  /* 0x0000000400007c20 */ /* 0x000fe20008400000 */
[----:B------:R-:W-:Y:S01]  /*06c0*/  LEA.HI R4, R4, R7, RZ, 0x2 ;  /* 0x0000000704047211 */ /* 0x000fe200078f10ff */
[----:B------:R-:W-:Y:S01]  /*06d0*/  UMOV UR4, 0x20 ;  /* 0x0000002000047882 */ /* 0x000fe20000000000 */
[----:B--2---:R-:W-:Y:S01]  /*06e0*/  ISETP.NE.OR P1, PT, R8, RZ, !P1 ;  /* 0x000000ff0800720c */ /* 0x004fe20004f25670 */
[----:B------:R-:W-:Y:S01]  /*06f0*/  VOTEU.ALL UP2, P0 ;  /* 0x00000000003f7886 */ /* 0x000fe20000040000 */
[----:B------:R-:W-:Y:S01]  /*0700*/  LOP3.LUT R4, R4, 0xfffffffc, RZ, 0xc0, !PT ;  /* 0xfffffffc04047812 */ /* 0x000fe200078ec0ff */
[----:B------:R-:W1:Y:S01]  /*0710*/  F2I.U32.TRUNC.NTZ R0, R0 ;  /* 0x0000000000007305 */ /* 0x000e62000020f000 */
[----:B------:R-:W-:Y:S01]  /*0720*/  LOP3.LUT R3, R3, 0xfffffffc, RZ, 0xc0, !PT ;  /* 0xfffffffc03037812 */ /* 0x000fe200078ec0ff */
[----:B------:R-:W-:Y:S01]  /*0730*/  VOTEU.ALL UP0, P0 ;  /* 0x00000000003f7886 */ /* 0x000fe20000000000 */
[----:B------:R-:W2:Y:S01]  /*0740*/  @!UP2 S2UR UR7, SR_CgaCtaId ;  /* 0x000000000007a9c3 */ /* 0x000ea20000008800 */
[----:B------:R-:W-:Y:S01]  /*0750*/  IMAD.IADD R4, R7, 0x1, -R4 ;  /* 0x0000000107047824 */ /* 0x000fe200078e0a04 */
[----:B------:R-:W-:Y:S01]  /*0760*/  @!UP2 UMOV UR6, 0x400 ;  /* 0x000004000006a882 */ /* 0x000fe20000000000 */
[----:B------:R-:W-:Y:S01]  /*0770*/  IMAD.IADD R18, R2, 0x1, -R3 ;  /* 0x0000000102127824 */ /* 0x000fe200078e0a03 */
[----:B---3--:R-:W-:Y:S01]  /*0780*/  ISETP.EQ.U32.AND P3, PT, R13, 0x1, PT ;  /* 0x000000010d00780c */ /* 0x008fe20003f62070 */
[----:B------:R-:W-:Y:S01]  /*0790*/  IMAD R4, R9, 0x4, R4 ;  /* 0x0000000409047824 */ /* 0x000fe200078e0204 */
[----:B------:R-:W-:Y:S01]  /*07a0*/  VOTEU.ALL UP1, P0 ;  /* 0x00000000003f7886 */ /* 0x000fe20000020000 */
[----:B------:R-:W-:Y:S01]  /*07b0*/  VOTEU.ALL UP3, P1 ;  /* 0x00000000003f7886 */ /* 0x000fe20000860000 */
[----:B------:R-:W-:Y:S01]  /*07c0*/  VOTEU.ALL UP4, P1 ;  /* 0x00000000003f7886 */ /* 0x000fe20000880000 */
[----:B------:R-:W-:Y:S01]  /*07d0*/  VOTEU.ALL UP5, P1 ;  /* 0x00000000003f7886 */ /* 0x000fe200008a0000 */
[----:B------:R-:W-:Y:S01]  /*07e0*/  SHF.R.S32.HI R3, RZ, 0x1f, R4 ;  /* 0x0000001fff037819 */ /* 0x000fe20000011404 */
[----:B------:R-:W-:Y:S01]  /*07f0*/  IMAD.MOV.U32 R13, RZ, RZ, 0x1 ;  /* 0x00000001ff0d7424 */ /* 0x000fe200078e00ff */
[----:B------:R-:W3:Y:S01]  /*0800*/  @!UP3 S2UR UR10, SR_CgaCtaId ;  /* 0x00000000000ab9c3 */ /* 0x000ee20000008800 */
[----:B-1----:R-:W-:Y:S01]  /*0810*/  IMAD.MOV R7, RZ, RZ, -R0 ;  /* 0x000000ffff077224 */ /* 0x002fe200078e0a00 */
[----:B------:R-:W-:Y:S01]  /*0820*/  LEA.HI R3, R3, R4, RZ, 0x2 ;  /* 0x0000000403037211 */ /* 0x000fe200078f10ff */
[----:B------:R-:W-:Y:S01]  /*0830*/  @!UP3 UMOV UR9, 0x400 ;  /* 0x000004000009b882 */ /* 0x000fe20000000000 */
[----:B------:R-:W-:Y:S01]  /*0840*/  I2FP.F32.U32 R0, R16 ;  /* 0x0000001000007245 */ /* 0x000fe20000201000 */
[----:B----4-:R-:W-:Y:S01]  /*0850*/  IMAD R24, R12, R7, UR12 ;  /* 0x0000000c0c187e24 */ /* 0x010fe2000f8e0207 */
[----:B------:R-:W-:Y:S01]  /*0860*/  LOP3.LUT R7, R3, 0xfffffffc, RZ, 0xc0, !PT ;  /* 0xfffffffc03077812 */ /* 0x000fe200078ec0ff */
[----:B------:R-:W-:Y:S01]  /*0870*/  IMAD.SHL.U32 R3, R4, 0x4, RZ ;  /* 0x0000000404037824 */ /* 0x000fe200078e00ff */
[----:B------:R-:W-:Y:S01]  /*0880*/  LOP3.LUT P0, RZ, R10, 0x7, RZ, 0xc0, !PT ;  /* 0x000000070aff7812 */ /* 0x000fe2000780c0ff */
[----:B------:R-:W-:Y:S01]  /*0890*/  FMUL R0, R0, UR5 ;  /* 0x0000000500007c20 */ /* 0x000fe20008400000 */
[----:B------:R-:W-:-:S04]  /*08a0*/  @!UP2 UIADD3 UR4, -UR4, 0x100000, URZ ;  /* 0x001000000404a890 */ /* 0x000fc8000fffe13f */
[----:B------:R-:W-:Y:S02]  /*08b0*/  @!UP2 USHF.L.U32 UR5, UR4, 0xb, URZ ;  /* 0x0000000b0405a899 */ /* 0x000fe4000800063f */
[----:B------:R-:W-:Y:S01]  /*08c0*/  @!UP2 USHF.L.U32 UR4, UR4, 0x1, URZ ;  /* 0x000000010404a899 */ /* 0x000fe2000800063f */
[C---:B------:R-:W-:Y:S01]  /*08d0*/  IMAD.IADD R7, R4.reuse, 0x1, -R7 ;  /* 0x0000000104077824 */ /* 0x040fe200078e0a07 */
[----:B------:R-:W-:Y:S01]  /*08e0*/  LOP3.LUT R12, R4, 0xc, R3, 0x78, !PT ;  /* 0x0000000c040c7812 */ /* 0x000fe200078e7803 */
[----:B--2---:R-:W-:Y:S01]  /*08f0*/  @!UP2 ULEA UR8, UR7, UR6, 0x18 ;  /* 0x000000060708a291 */ /* 0x004fe2000f8ec03f */
[----:B------:R-:W-:Y:S01]  /*0900*/  ISETP.GE.U32.AND P6, PT, R40, 0x2, PT ;  /* 0x000000022800780c */ /* 0x000fe20003fc6070 */
[----:B------:R-:W1:Y:S01]  /*0910*/  F2I.U32.TRUNC.NTZ R0, R0 ;  /* 0x0000000000007305 */ /* 0x000e62000020f000 */
[----:B------:R-:W-:Y:S01]  /*0920*/  ISETP.NE.AND P2, PT, R7, R24, PT ;  /* 0x000000180700720c */ /* 0x000fe20003f45270 */
[----:B------:R-:W-:-:S04]  /*0930*/  @!UP3 UIADD3 UR6, -UR11, 0x100000, URZ ;  /* 0x001000000b06b890 */ /* 0x000fc8000fffe13f */
[----:B------:R-:W-:Y:S02]  /*0940*/  @!UP3 USHF.L.U32 UR7, UR6, 0xb, URZ ;  /* 0x0000000b0607b899 */ /* 0x000fe4000800063f */
[----:B------:R-:W-:Y:S01]  /*0950*/  @!UP3 USHF.L.U32 UR6, UR6, 0x1, URZ ;  /* 0x000000010606b899 */ /* 0x000fe2000800063f */
[----:B------:R-:W-:Y:S01]  /*0960*/  ISETP.LT.U32.AND P0, PT, R12, 0x10, !P0 ;  /* 0x000000100c00780c */ /* 0x000fe20004701070 */
[----:B------:R-:W-:Y:S01]  /*0970*/  VOTEU.ALL UP2, P1 ;  /* 0x00000000003f7886 */ /* 0x000fe20000840000 */
[----:B------:R-:W-:Y:S02]  /*0980*/  R2UR UR15, R14 ;  /* 0x000000000e0f72ca */ /* 0x000fe400000e0000 */
[----:B------:R-:W-:Y:S01]  /*0990*/  ISETP.NE.AND P4, PT, R5, RZ, PT ;  /* 0x000000ff0500720c */ /* 0x000fe20003f85270 */
[----:B---3--:R-:W-:Y:S01]  /*09a0*/  @!UP3 ULEA UR9, UR10, UR9, 0x18 ;  /* 0x000000090a09b291 */ /* 0x008fe2000f8ec03f */
[----:B------:R-:W2:Y:S02]  /*09b0*/  FENCE.VIEW.ASYNC.S ;  /* 0x00000000000073c6 */ /* 0x000ea40000000000 */
[----:B--2---:R2:W3:Y:S01]  /*09c0*/  @!UP0 SYNCS.EXCH.64 URZ, [UR8+0x150], UR4 ;  /* 0x00015004083f85b2 */ /* 0x0044e20008000100 */
[----:B------:R-:W-:Y:S01]  /*09d0*/  VOTEU.ALL UP3, P1 ;  /* 0x00000000003f7886 */ /* 0x000fe20000860000 */
[----:B------:R-:W-:-:S02]  /*09e0*/  ISETP.NE.AND P1, PT, R18, 0x3, PT ;  /* 0x000000031200780c */ /* 0x000fc40003f25270 */
[----:B------:R-:W-:Y:S01]  /*09f0*/  @P2 SHF.R.S32.HI R3, RZ, 0x1f, R12 ;  /* 0x0000001fff032819 */ /* 0x000fe2000001140c */
[----:B-1----:R-:W-:Y:S01]  /*0a00*/  IMAD.MOV R26, RZ, RZ, -R0 ;  /* 0x000000ffff1a7224 */ /* 0x002fe200078e0a00 */
[----:B------:R-:W-:Y:S02]  /*0a10*/  ISETP.EQ.OR P1, PT, R18, RZ, !P1 ;  /* 0x000000ff1200720c */ /* 0x000fe40004f22670 */
[----:B------:R-:W-:Y:S01]  /*0a20*/  @P2 LEA.HI R3, R3, R12, RZ, 0x2 ;  /* 0x0000000c03032211 */ /* 0x000fe200078f10ff */
[----:B0-----:R-:W-:Y:S01]  /*0a30*/  IMAD R0, R25, R26, R16 ;  /* 0x0000001a19007224 */ /* 0x001fe200078e0210 */
[----:B------:R-:W-:Y:S02]  /*0a40*/  ISETP.EQ.AND P1, PT, R5, RZ, P1 ;  /* 0x000000ff0500720c */ /* 0x000fe40000f22270 */
[----:B------:R-:W-:Y:S02]  /*0a50*/  @P2 SHF.R.S32.HI R3, RZ, 0x2, R3 ;  /* 0x00000002ff032819 */ /* 0x000fe40000011403 */
[----:B------:R-:W-:Y:S01]  /*0a60*/  SEL R7, RZ, 0x1, !P1 ;  /* 0x00000001ff077807 */ /* 0x000fe20004800000 */
[----:B------:R2:W0:Y:S01]  /*0a70*/  @!UP1 SYNCS.EXCH.64 URZ, [UR8+0x158], UR4 ;  /* 0x00015804083f95b2 */ /* 0x0004220008000100 */
[----:B------:R-:W-:Y:S01]  /*0a80*/  @P2 ISETP.NE.AND P5, PT, R3, R0, PT ;  /* 0x000000000300220c */ /* 0x000fe20003fa5270 */
[----:B------:R-:W-:Y:S01]  /*0a90*/  NOP ;  /* 0x0000000000007918 */ /* 0x000fe20000000000 */
[----:B------:R-:W-:-:S02]  /*0aa0*/  SEL R0, RZ, 0x1, !P0 ;  /* 0x00000001ff007807 */ /* 0x000fc40004000000 */
[----:B------:R-:W-:Y:S02]  /*0ab0*/  @P2 SEL R13, RZ, 0x1, P5 ;  /* 0x00000001ff0d2807 */ /* 0x000fe40002800000 */
[----:B------:R-:W-:Y:S02]  /*0ac0*/  SEL R7, R7, 0x2, P6 ;  /* 0x0000000207077807 */ /* 0x000fe40003000000 */
[----:B------:R-:W-:Y:S01]  /*0ad0*/  LOP3.LUT R13, R13, R0, RZ, 0xc0, !PT ;  /* 0x000000000d0d7212 */ /* 0x000fe200078ec0ff */
[----:B------:R2:W1:Y:S01]  /*0ae0*/  @!UP2 SYNCS.EXCH.64 URZ, [UR9+0x130], UR6 ;  /* 0x00013006093fa5b2 */ /* 0x0004620008000100 */
[----:B------:R2:W4:Y:S01]  /*0af0*/  @!UP3 SYNCS.EXCH.64 URZ, [UR9+0x138], UR6 ;  /* 0x00013806093fb5b2 */ /* 0x0005220008000100 */
[----:B------:R2:W0:Y:S01]  /*0b00*/  @!UP4 SYNCS.EXCH.64 URZ, [UR9+0x140], UR6 ;  /* 0x00014006093fc5b2 */ /* 0x0004220008000100 */
[----:B------:R2:W0:Y:S01]  /*0b10*/  @!UP5 SYNCS.EXCH.64 URZ, [UR9+0x148], UR6 ;  /* 0x00014806093fd5b2 */ /* 0x0004220008000100 */
[----:B------:R-:W-:Y:S01]  /*0b20*/  NOP ;  /* 0x0000000000007918 */ /* 0x000fe20000000000 */
[----:B--23--:R-:W-:Y:S05]  /*0b30*/  @!P3 BRA `(.L_x_4) ;  /* 0x000000000008b947 */ /* 0x00cfea0003800000 */
[----:B01--4-:R-:W-:Y:S01]  /*0b40*/  UCGABAR_ARV ;  /* 0x00000000000079c7 */ /* 0x013fe20008000000 */
[----:B------:R-:W-:Y:S05]  /*0b50*/  BRA `(.L_x_5) ;  /* 0x0000000000047947 */ /* 0x000fea0003800000 */
.L_x_4:
[----:B01--4-:R-:W-:Y:S01]  /*0b60*/  NOP ;  /* 0x0000000000007918 */ /* 0x013fe20000000000 */
.L_x_5:
[----:B------:R-:W-:Y:S01]  /*0b70*/  ULDC.64 UR4, c[0x0][0x598] ;  /* 0x0001660000047ab9 */ /* 0x000fe20000000a00 */
[----:B------:R-:W-:Y:S01]  /*0b80*/  ULDC.64 UR18, c[0x0][0x208] ;  /* 0x0000820000127ab9 */ /* 0x000fe20000000a00 */
[----:B------:R-:W-:-:S04]  /*0b90*/  ISETP.NE.U32.AND P0, PT, RZ, UR4, PT ;  /* 0x00000004ff007c0c */ /* 0x000fc8000bf05070 */
[----:B------:R-:W-:-:S13]  /*0ba0*/  ISETP.NE.AND.EX P0, PT, RZ, UR5, PT, P0 ;  /* 0x00000005ff007c0c */ /* 0x000fda000bf05300 */
[----:B------:R-:W-:Y:S05]  /*0bb0*/  @!P0 BRA `(.L_x_6) ;  /* 0x00000000001c8947 */ /* 0x000fea0003800000 */
[----:B------:R-:W0:Y:S02]  /*0bc0*/  LDC.64 R2, c[0x0][0x598] ;  /* 0x00016600ff027b82 */ /* 0x000e240000000a00 */
[----:B0-----:R-:W2:Y:S02]  /*0bd0*/  LDG.E.64 R2, desc[UR18][R2.64] ;  /* 0x0000001202027981 */ /* 0x001ea4000c1e1b00 */
[----:B--2---:R-:W-:-:S04]  /*0be0*/  ISETP.NE.U32.AND P0, PT, R2, RZ, PT ;  /* 0x000000ff0200720c */ /* 0x004fc80003f05070 */
[----:B------:R-:W-:-:S13]  /*0bf0*/  ISETP.NE.AND.EX P0, PT, R3, RZ, PT, P0 ;  /* 0x000000ff0300720c */ /* 0x000fda0003f05300 */
[----:B------:R-:W-:Y:S05]  /*0c00*/  @!P0 BRA `(.L_x_6) ;  /* 0x0000000000088947 */ /* 0x000fea0003800000 */
[----:B------:R0:W5:Y:S01]  /*0c10*/  LD.E R14, desc[UR18][R2.64] ;  /* 0x00000012020e7980 */ /* 0x000162000c101900 */
[----:B------:R-:W-:Y:S05]  /*0c20*/  BRA `(.L_x_7) ;  /* 0x0000000000207947 */ /* 0x000fea0003800000 */
.L_x_6:
[----:B------:R-:W-:Y:S02]  /*0c30*/  ULDC.64 UR4, c[0x0][0x588] ;  /* 0x0001620000047ab9 */ /* 0x000fe40000000a00 */
[----:B------:R-:W-:-:S04]  /*0c40*/  ISETP.NE.U32.AND P0, PT, RZ, UR4, PT ;  /* 0x00000004ff007c0c */ /* 0x000fc8000bf05070 */
[----:B------:R-:W-:-:S13]  /*0c50*/  ISETP.NE.AND.EX P0, PT, RZ, UR5, PT, P0 ;  /* 0x00000005ff007c0c */ /* 0x000fda000bf05300 */
[----:B------:R-:W-:Y:S05]  /*0c60*/  @!P0 BRA `(.L_x_8) ;  /* 0x00000000000c8947 */ /* 0x000fea0003800000 */
[----:B------:R-:W0:Y:S02]  /*0c70*/  LDC.64 R14, c[0x0][0x588] ;  /* 0x00016200ff0e7b82 */ /* 0x000e240000000a00 */
[----:B0-----:R1:W5:Y:S01]  /*0c80*/  LDG.E R14, desc[UR18][R14.64] ;  /* 0x000000120e0e7981 */ /* 0x001362000c1e1900 */
[----:B------:R-:W-:Y:S05]  /*0c90*/  BRA `(.L_x_7) ;  /* 0x0000000000047947 */ /* 0x000fea0003800000 */
.L_x_8:
[----:B------:R-:W2:Y:S02]  /*0ca0*/  LDC R14, c[0x0][0x580] ;  /* 0x00016000ff0e7b82 */ /* 0x000ea40000000800 */
.L_x_7:
[----:B------:R-:W-:Y:S02]  /*0cb0*/  ULDC.64 UR4, c[0x0][0x5a0] ;  /* 0x0001680000047ab9 */ /* 0x000fe40000000a00 */
[----:B------:R-:W-:-:S04]  /*0cc0*/  ISETP.NE.U32.AND P0, PT, RZ, UR4, PT ;  /* 0x00000004ff007c0c */ /* 0x000fc8000bf05070 */
[----:B------:R-:W-:-:S13]  /*0cd0*/  ISETP.NE.AND.EX P0, PT, RZ, UR5, PT, P0 ;  /* 0x00000005ff007c0c */ /* 0x000fda000bf05300 */
[----:B------:R-:W-:Y:S05]  /*0ce0*/  @!P0 BRA `(.L_x_9) ;  /* 0x00000000001c8947 */ /* 0x000fea0003800000 */
[----:B0-----:R-:W0:Y:S02]  /*0cf0*/  LDC.64 R2, c[0x0][0x5a0] ;  /* 0x00016800ff027b82 */ /* 0x001e240000000a00 */
[----:B0-----:R-:W3:Y:S02]  /*0d00*/  LDG.E.64 R2, desc[UR18][R2.64] ;  /* 0x0000001202027981 */ /* 0x001ee4000c1e1b00 */
[----:B---3--:R-:W-:-:S04]  /*0d10*/  ISETP.NE.U32.AND P0, PT, R2, RZ, PT ;  /* 0x000000ff0200720c */ /* 0x008fc80003f05070 */
[----:B------:R-:W-:-:S13]  /*0d20*/  ISETP.NE.AND.EX P0, PT, R3, RZ, PT, P0 ;  /* 0x000000ff0300720c */ /* 0x000fda0003f05300 */
[----:B------:R-:W-:Y:S05]  /*0d30*/  @!P0 BRA `(.L_x_9) ;  /* 0x0000000000088947 */ /* 0x000fea0003800000 */
[----:B-1----:R0:W5:Y:S01]  /*0d40*/  LD.E R15, desc[UR18][R2.64] ;  /* 0x00000012020f7980 */ /* 0x002162000c101900 */
[----:B------:R-:W-:Y:S05]  /*0d50*/  BRA `(.L_x_10) ;  /* 0x0000000000207947 */ /* 0x000fea0003800000 */
.L_x_9:
[----:B------:R-:W-:Y:S02]  /*0d60*/  ULDC.64 UR4, c[0x0][0x590] ;  /* 0x0001640000047ab9 */ /* 0x000fe40000000a00 */
[----:B------:R-:W-:-:S04]  /*0d70*/  ISETP.NE.U32.AND P0, PT, RZ, UR4, PT ;  /* 0x00000004ff007c0c */ /* 0x000fc8000bf05070 */
[----:B------:R-:W-:-:S13]  /*0d80*/  ISETP.NE.AND.EX P0, PT, RZ, UR5, PT, P0 ;  /* 0x00000005ff007c0c */ /* 0x000fda000bf05300 */
[----:B------:R-:W-:Y:S05]  /*0d90*/  @!P0 BRA `(.L_x_11) ;  /* 0x00000000000c8947 */ /* 0x000fea0003800000 */
[----:B0-----:R-:W1:Y:S02]  /*0da0*/  LDC.64 R2, c[0x0][0x590] ;  /* 0x00016400ff027b82 */ /* 0x001e640000000a00 */
[----:B-1----:R1:W5:Y:S01]  /*0db0*/  LDG.E R15, desc[UR18][R2.64] ;  /* 0x00000012020f7981 */ /* 0x002362000c1e1900 */
[----:B------:R-:W-:Y:S05]  /*0dc0*/  BRA `(.L_x_10) ;  /* 0x0000000000047947 */ /* 0x000fea0003800000 */
.L_x_11:
[----:B-1----:R-:W3:Y:S02]  /*0dd0*/  LDC R15, c[0x0][0x584] ;  /* 0x00016100ff0f7b82 */ /* 0x002ee40000000800 */
.L_x_10:
[----:B------:R-:W4:Y:S01]  /*0de0*/  LDC R0, c[0x0][0x65c] ;  /* 0x00019700ff007b82 */ /* 0x000f220000000800 */
[----:B------:R-:W-:Y:S01]  /*0df0*/  ULDC UR8, c[0x0][0x28c] ;  /* 0x0000a30000087ab9 */ /* 0x000fe20000000800 */
[----:B------:R-:W-:Y:S01]  /*0e00*/  ISETP.NE.AND P0, PT, R5, 0x2, PT ;  /* 0x000000020500780c */ /* 0x000fe20003f05270 */
[----:B------:R-:W-:Y:S01]  /*0e10*/  UIADD3 UR8, UR8, 0x3f, URZ ;  /* 0x0000003f08087890 */ /* 0x000fe2000fffe03f */
[----:B------:R-:W-:Y:S01]  /*0e20*/  IMAD.U32 R4, RZ, RZ, UR12 ;  /* 0x0000000cff047e24 */ /* 0x000fe2000f8e00ff */
[----:B------:R-:W-:Y:S01]  /*0e30*/  UMOV UR4, URZ ;  /* 0x0000003f00047c82 */ /* 0x000fe20008000000 */
[----:B------:R-:W-:Y:S01]  /*0e40*/  UMOV UR5, URZ ;  /* 0x0000003f00057c82 */ /* 0x000fe20008000000 */
[----:B------:R-:W-:-:S04]  /*0e50*/  USHF.R.S32.HI UR9, URZ, 0x1f, UR8 ;  /* 0x0000001f3f097899 */ /* 0x000fc80008011408 */
[----:B------:R-:W-:-:S04]  /*0e60*/  ULEA.HI UR9, UR9, UR8, URZ, 0x6 ;  /* 0x0000000809097291 */ /* 0x000fc8000f8f303f */
[----:B------:R-:W-:Y:S01]  /*0e70*/  USHF.R.S32.HI UR13, URZ, 0x6, UR9 ;  /* 0x000000063f0d7899 */ /* 0x000fe20008011409 */
[----:B----4-:R-:W-:-:S13]  /*0e80*/  ISETP.NE.AND P2, PT, R0, 0x1, PT ;  /* 0x000000010000780c */ /* 0x010fda0003f45270 */
[----:B01----:R-:W0:Y:S01]  /*0e90*/  @P2 LDC R3, c[0x0][0x10] ;  /* 0x00000400ff032b82 */ /* 0x003e220000000800 */
[----:B------:R-:W-:Y:S02]  /*0ea0*/  @P2 IMAD.MOV.U32 R17, RZ, RZ, RZ ;  /* 0x000000ffff112224 */ /* 0x000fe400078e00ff */
[----:B------:R-:W-:-:S05]  /*0eb0*/  @P2 IMAD.MOV.U32 R5, RZ, RZ, RZ ;  /* 0x000000ffff052224 */ /* 0x000fca00078e00ff */
[----:B------:R-:W1:Y:S01]  /*0ec0*/  @!P2 LDC R9, c[0x0][0xc] ;  /* 0x00000300ff09ab82 */ /* 0x000e620000000800 */
[----:B------:R-:W-:Y:S01]  /*0ed0*/  ULDC UR6, c[0x0][0xc] ;  /* 0x0000030000067ab9 */ /* 0x000fe20000000800 */
[----:B------:R-:W-:Y:S02]  /*0ee0*/  ULDC UR7, c[0x0][0x10] ;  /* 0x0000040000077ab9 */ /* 0x000fe40000000800 */
[----:B------:R-:W-:-:S04]  /*0ef0*/  UIMAD.WIDE.U32 UR6, UR6, UR7, URZ ;  /* 0x00000007060672a5 */ /* 0x000fc8000f8e003f */
[----:B------:R-:W4:Y:S01]  /*0f00*/  LDC R8, c[0x0][0x14] ;  /* 0x00000500ff087b82 */ /* 0x000f220000000800 */
[----:B0-----:R-:W-:-:S04]  /*0f10*/  @P2 IMAD.WIDE.U32 R2, R3, UR12, R16 ;  /* 0x0000000c03022c25 */ /* 0x001fc8000f8e0010 */
[----:B------:R-:W-:Y:S02]  /*0f20*/  @P2 IMAD.IADD R3, R3, 0x1, R5 ;  /* 0x0000000103032824 */ /* 0x000fe400078e0205 */
[----:B------:R-:W-:Y:S02]  /*0f30*/  IMAD.MOV.U32 R5, RZ, RZ, RZ ;  /* 0x000000ffff057224 */ /* 0x000fe400078e00ff */
[----:B-1----:R-:W-:-:S04]  /*0f40*/  @!P2 IMAD.WIDE.U32 R4, R16, R9, R4 ;  /* 0x000000091004a225 */ /* 0x002fc800078e0004 */
[----:B------:R-:W-:Y:S02]  /*0f50*/  @!P2 IMAD.MOV.U32 R2, RZ, RZ, R4 ;  /* 0x000000ffff02a224 */ /* 0x000fe400078e0004 */
[C---:B----4-:R-:W-:Y:S02]  /*0f60*/  IMAD R21, R8.reuse, UR7, RZ ;  /* 0x0000000708157c24 */ /* 0x050fe4000f8e02ff */
[----:B------:R-:W-:Y:S01]  /*0f70*/  IMAD.WIDE.U32 R8, R8, UR6, RZ ;  /* 0x0000000608087c25 */ /* 0x000fe2000f8e00ff */
[----:B------:R-:W-:-:S03]  /*0f80*/  ULDC.64 UR6, c[0x0][0x650] ;  /* 0x0001940000067ab9 */ /* 0x000fc60000000a00 */
[----:B------:R-:W-:Y:S02]  /*0f90*/  @!P2 IMAD.MOV.U32 R3, RZ, RZ, R5 ;  /* 0x000000ffff03a224 */ /* 0x000fe400078e0005 */
[----:B------:R-:W-:Y:S01]  /*0fa0*/  IMAD.IADD R0, R9, 0x1, R21 ;  /* 0x0000000109007824 */ /* 0x000fe200078e0215 */
[----:B------:R-:W-:Y:S06]  /*0fb0*/  @P0 BRA `(.L_x_12) ;  /* 0x0000000000200947 */ /* 0x000fec0003800000 */
[----:B------:R-:W-:Y:S01]  /*0fc0*/  UISETP.GE.U32.AND UP0, UPT, UR13, 0x12, UPT ;  /* 0x000000120d00788c */ /* 0x000fe2000bf06070 */
[----:B------:R-:W-:Y:S01]  /*0fd0*/  IADD3 R2, P0, R2, R8, RZ ;  /* 0x0000000802027210 */ /* 0x000fe20007f1e0ff */
[----:B------:R-:W-:-:S04]  /*0fe0*/  UIMAD.WIDE.U32 UR4, UR13, 0x38e38e39, URZ ;  /* 0x38e38e390d0478a5 */ /* 0x000fc8000f8e003f */
[----:B------:R-:W-:Y:S01]  /*0ff0*/  USHF.R.U32.HI UR4, URZ, 0x2, UR5 ;  /* 0x000000023f047899 */ /* 0x000fe20008011605 */
[----:B------:R-:W-:Y:S02]  /*1000*/  IMAD.X R3, R0, 0x1, R3, P0 ;  /* 0x0000000100037824 */ /* 0x000fe400000e0603 */
[----:B------:R-:W-:Y:S02]  /*1010*/  UMOV UR5, URZ ;  /* 0x0000003f00057c82 */ /* 0x000fe40008000000 */
[----:B------:R-:W-:Y:S02]  /*1020*/  @UP0 ULOP3.LUT UR5, UR4, 0x1, URZ, 0xc0, !UPT ;  /* 0x0000000104050892 */ /* 0x000fe4000f8ec03f */
[----:B------:R-:W-:-:S12]  /*1030*/  UIMAD UR4, UR4, -0x12, UR13 ;  /* 0xffffffee040478a4 */ /* 0x000fd8000f8e020d */
.L_x_12:
[----:B------:R-:W-:Y:S01]  /*1040*/  ISETP.GE.U32.AND P0, PT, R2, UR6, PT ;  /* 0x0000000602007c0c */ /* 0x000fe2000bf06070 */
[----:B------:R-:W-:Y:S01]  /*1050*/  IMAD.MOV.U32 R6, RZ, RZ, -0x1 ;  /* 0xffffffffff067424 */ /* 0x000fe200078e00ff */
[----:B------:R-:W-:Y:S01]  /*1060*/  PRMT R20, RZ, 0x7610, R20 ;  /* 0x00007610ff147816 */ /* 0x000fe20000000014 */
[----:B------:R-:W-:Y:S01]  /*1070*/  IMAD.MOV.U32 R5, RZ, RZ, -0x1 ;  /* 0xffffffffff057424 */ /* 0x000fe200078e00ff */
[----:B------:R-:W-:Y:S01]  /*1080*/  ISETP.GE.U32.AND.EX P0, PT, R3, UR7, PT, P0 ;  /* 0x0000000703007c0c */ /* 0x000fe2000bf06100 */
[----:B------:R-:W-:-:S12]  /*1090*/  IMAD.MOV.U32 R4, RZ, RZ, -0x1 ;  /* 0xffffffffff047424 */ /* 0x000fd800078e00ff */
[----:B------:R-:W-:Y:S05]  /*10a0*/  @P0 BRA `(.L_x_13) ;  /* 0x0000000400240947 */ /* 0x000fea0003800000 */
[----:B------:R-:W0:Y:S01]  /*10b0*/  LDC.64 R28, c[0x0][0x628] ;  /* 0x00018a00ff1c7b82 */ /* 0x000e220000000a00 */
[----:B------:R-:W-:Y:S02]  /*10c0*/  IMAD.MOV.U32 R4, RZ, RZ, R2 ;  /* 0x000000ffff047224 */ /* 0x000fe400078e0002 */
[----:B------:R-:W-:-:S05]  /*10d0*/  IMAD.MOV.U32 R5, RZ, RZ, R3 ;  /* 0x000000ffff057224 */ /* 0x000fca00078e0003 */
[----:B------:R-:W1:Y:S08]  /*10e0*/  LDC R6, c[0x0][0x630] ;  /* 0x00018c00ff067b82 */ /* 0x000e700000000800 */
[----:B------:R-:W4:Y:S01]  /*10f0*/  LDC.64 R30, c[0x0][0x620] ;  /* 0x00018800ff1e7b82 */ /* 0x000f220000000a00 */
[----:B0-----:R-:W-:-:S04]  /*1100*/  ISETP.NE.U32.AND P0, PT, R28, RZ, PT ;  /* 0x000000ff1c00720c */ /* 0x001fc80003f05070 */
[----:B------:R-:W-:-:S13]  /*1110*/  ISETP.NE.AND.EX P0, PT, R29, RZ, PT, P0 ;  /* 0x000000ff1d00720c */ /* 0x000fda0003f05300 */
[----:B-1--4-:R-:W-:Y:S05]  /*1120*/  @!P0 BRA `(.L_x_14) ;  /* 0x0000000000288947 */ /* 0x012fea0003800000 */
[----:B------:R-:W0:Y:S02]  /*1130*/  LDC R23, c[0x0][0x634] ;  /* 0x00018d00ff177b82 */ /* 0x000e240000000800 */
[----:B0-----:R-:W-:-:S05]  /*1140*/  IADD3 R23, P0, R2, R23, RZ ;  /* 0x0000001702177210 */ /* 0x001fca0007f1e0ff */
[----:B------:R-:W-:-:S04]  /*1150*/  IMAD.X R27, RZ, RZ, R3, P0 ;  /* 0x000000ffff1b7224 */ /* 0x000fc800000e0603 */
[----:B------:R-:W-:-:S04]  /*1160*/  IMAD.WIDE.U32 R4, R27, R28, RZ ;  /* 0x0000001c1b047225 */ /* 0x000fc800078e00ff */
[----:B------:R-:W-:-:S04]  /*1170*/  IMAD.WIDE.U32 R20, P0, R23, R29, R4 ;  /* 0x0000001d17147225 */ /* 0x000fc80007800004 */
[----:B------:R-:W-:-:S04]  /*1180*/  IMAD.WIDE.U32 R4, R23, R28, RZ ;  /* 0x0000001c17047225 */ /* 0x000fc800078e00ff */
[----:B------:R-:W-:Y:S01]  /*1190*/  IMAD.X R23, RZ, RZ, RZ, P0 ;  /* 0x000000ffff177224 */ /* 0x000fe200000e06ff */
[----:B------:R-:W-:Y:S01]  /*11a0*/  IADD3 RZ, P0, R5, R20, RZ ;  /* 0x0000001405ff7210 */ /* 0x000fe20007f1e0ff */
[----:B------:R-:W-:-:S04]  /*11b0*/  IMAD.MOV.U32 R22, RZ, RZ, R21 ;  /* 0x000000ffff167224 */ /* 0x000fc800078e0015 */
[----:B------:R-:W-:-:S08]  /*11c0*/  IMAD.WIDE.U32.X R4, R27, R29, R22, P0 ;  /* 0x0000001d1b047225 */ /* 0x000fd000000e0416 */
.L_x_14:
[----:B------:R-:W0:Y:S01]  /*11d0*/  LDC.64 R32, c[0x0][0x640] ;  /* 0x00019000ff207b82 */ /* 0x000e220000000a00 */
[-CC-:B------:R-:W-:Y:S01]  /*11e0*/  SHF.R.U64 R36, R4, R6.reuse, R5.reuse ;  /* 0x0000000604247219 */ /* 0x180fe20000001205 */
[----:B------:R-:W-:Y:S01]  /*11f0*/  IMAD.MOV.U32 R37, RZ, RZ, 0x1 ;  /* 0x00000001ff257424 */ /* 0x000fe200078e00ff */
[----:B------:R-:W-:Y:S02]  /*1200*/  SHF.R.U32.HI R4, RZ, R6, R5 ;  /* 0x00000006ff047219 */ /* 0x000fe40000011605 */
[----:B------:R-:W-:-:S03]  /*1210*/  IADD3 R21, P0, RZ, -R36, RZ ;  /* 0x80000024ff157210 */ /* 0x000fc60007f1e0ff */
[----:B------:R-:W1:Y:S02]  /*1220*/  LDC R20, c[0x0][0x618] ;  /* 0x00018600ff147b82 */ /* 0x000e640000000800 */
[----:B------:R-:W-:-:S04]  /*1230*/  IMAD.X R5, RZ, RZ, ~R4, P0 ;  /* 0x000000ffff057224 */ /* 0x000fc800000e0e04 */
[-C--:B------:R-:W-:Y:S02]  /*1240*/  IMAD R6, R5, R30.reuse, RZ ;  /* 0x0000001e05067224 */ /* 0x080fe400078e02ff */
[----:B------:R-:W4:Y:S01]  /*1250*/  LDC R23, c[0x0][0x608] ;  /* 0x00018200ff177b82 */ /* 0x000f220000000800 */
[----:B------:R-:W-:-:S04]  /*1260*/  IMAD.WIDE.U32 R4, R21, R30, R2 ;  /* 0x0000001e15047225 */ /* 0x000fc800078e0002 */
[----:B------:R-:W-:-:S03]  /*1270*/  IMAD R21, R21, R31, R6 ;  /* 0x0000001f15157224 */ /* 0x000fc600078e0206 */
[----:B------:R-:W2:Y:S01]  /*1280*/  LDC R28, c[0x0][0x658] ;  /* 0x00019600ff1c7b82 */ /* 0x000ea20000000800 */
[----:B------:R-:W-:Y:S01]  /*1290*/  IMAD.IADD R5, R5, 0x1, R21 ;  /* 0x0000000105057824 */ /* 0x000fe200078e0215 */
[----:B0-----:R-:W-:Y:S01]  /*12a0*/  ISETP.NE.U32.AND P0, PT, R32, RZ, PT ;  /* 0x000000ff2000720c */ /* 0x001fe20003f05070 */
[----:B------:R-:W-:-:S03]  /*12b0*/  IMAD.MOV.U32 R21, RZ, RZ, -0x1 ;  /* 0xffffffffff157424 */ /* 0x000fc600078e00ff */
[----:B------:R-:W-:Y:S02]  /*12c0*/  ISETP.NE.AND.EX P0, PT, R33, RZ, PT, P0 ;  /* 0x000000ff2100720c */ /* 0x000fe40003f05300 */
[----:B------:R-:W0:Y:S01]  /*12d0*/  LDC R31, c[0x0][0x600] ;  /* 0x00018000ff1f7b82 */ /* 0x000e220000000800 */
[-CC-:B-1----:R-:W-:Y:S02]  /*12e0*/  SHF.R.U64 R29, R4, R20.reuse, R5.reuse ;  /* 0x00000014041d7219 */ /* 0x182fe40000001205 */
[----:B------:R-:W-:-:S05]  /*12f0*/  SHF.R.U32.HI R4, RZ, R20, R5 ;  /* 0x00000014ff047219 */ /* 0x000fca0000011605 */
[----:B------:R-:W1:Y:S01]  /*1300*/  LDC R30, c[0x0][0x648] ;  /* 0x00019200ff1e7b82 */ /* 0x000e620000000800 */
[-CC-:B----4-:R-:W-:Y:S02]  /*1310*/  SHF.R.U64 R39, R29, R23.reuse, R4.reuse ;  /* 0x000000171d277219 */ /* 0x190fe40000001204 */
[----:B------:R-:W-:-:S05]  /*1320*/  SHF.R.U32.HI R5, RZ, R23, R4 ;  /* 0x00000017ff057219 */ /* 0x000fca0000011604 */
[----:B------:R-:W4:Y:S01]  /*1330*/  LDC R35, c[0x0][0x638] ;  /* 0x00018e00ff237b82 */ /* 0x000f220000000800 */
[-C--:B--2---:R-:W-:Y:S02]  /*1340*/  SHF.L.U32 R4, R21, R28.reuse, RZ ;  /* 0x0000001c15047219 */ /* 0x084fe400000006ff */
[--C-:B------:R-:W-:Y:S02]  /*1350*/  SHF.R.U64 R38, R39, R28, R5.reuse ;  /* 0x0000001c27267219 */ /* 0x100fe40000001205 */
[----:B------:R-:W-:Y:S02]  /*1360*/  LOP3.LUT R6, RZ, R4, RZ, 0x33, !PT ;  /* 0x00000004ff067212 */ /* 0x000fe400078e33ff */
[----:B------:R-:W-:Y:S01]  /*1370*/  SHF.R.U32.HI R5, RZ, R28, R5 ;  /* 0x0000001cff057219 */ /* 0x000fe20000011605 */
[----:B------:R-:W2:Y:S01]  /*1380*/  LDC R34, c[0x0][0x610] ;  /* 0x00018400ff227b82 */ /* 0x000ea20000000800 */
[----:B------:R-:W-:Y:S01]  /*1390*/  IMAD.MOV.U32 R4, RZ, RZ, R38 ;  /* 0x000000ffff047224 */ /* 0x000fe200078e0026 */
[----:B------:R-:W-:Y:S06]  /*13a0*/  @!P0 BRA `(.L_x_15) ;  /* 0x0000000000288947 */ /* 0x000fec0003800000 */
[----:B------:R-:W3:Y:S02]  /*13b0*/  LDC R23, c[0x0][0x64c] ;  /* 0x00019300ff177b82 */ /* 0x000ee40000000800 */
[----:B---3--:R-:W-:-:S05]  /*13c0*/  IADD3 R23, P0, R38, R23, RZ ;  /* 0x0000001726177210 */ /* 0x008fca0007f1e0ff */
        /* <DEDUP_REMOVED lines=8> */
.L_x_15:
[----:B-1----:R-:W-:Y:S01]  /*1450*/  SHF.R.U64 R17, R4, R30, R5 ;  /* 0x0000001e04117219 */ /* 0x002fe20000001205 */
[----:B------:R-:W-:Y:S01]  /*1460*/  @P2 IMAD R24, R25, R26, R16 ;  /* 0x0000001a19182224 */ /* 0x000fe200078e0210 */
[----:B------:R-:W-:Y:S02]  /*1470*/  SHF.L.U32 R4, R37, R28, RZ ;  /* 0x0000001c25047219 */ /* 0x000fe400000006ff */
[----:B------:R-:W-:Y:S01]  /*1480*/  LOP3.LUT R5, R39, R6, RZ, 0xc0, !PT ;  /* 0x0000000627057212 */ /* 0x000fe200078ec0ff */
[----:B0-----:R-:W-:Y:S02]  /*1490*/  VIADD R6, R31, 0xffffffff ;  /* 0xffffffff1f067836 */ /* 0x001fe40000000000 */
[----:B------:R-:W-:Y:S02]  /*14a0*/  IMAD.MOV R20, RZ, RZ, -R17 ;  /* 0x000000ffff147224 */ /* 0x000fe400078e0a11 */
[----:B------:R-:W-:Y:S01]  /*14b0*/  IMAD R5, R4, R17, R5 ;  /* 0x0000001104057224 */ /* 0x000fe200078e0205 */
[----:B------:R-:W-:Y:S01]  /*14c0*/  LOP3.LUT R17, R29, R6, RZ, 0xc0, !PT ;  /* 0x000000061d117212 */ /* 0x000fe200078ec0ff */
[----:B----4-:R-:W-:-:S02]  /*14d0*/  IMAD R4, R20, R35, R38 ;  /* 0x0000002314047224 */ /* 0x010fc400078e0226 */
[----:B--2---:R-:W-:Y:S02]  /*14e0*/  IMAD R6, R5, R34, R24 ;  /* 0x0000002205067224 */ /* 0x004fe400078e0218 */
[----:B------:R-:W-:Y:S02]  /*14f0*/  IMAD R17, R4, R31, R17 ;  /* 0x0000001f04117224 */ /* 0x000fe400078e0211 */
[----:B------:R-:W-:Y:S02]  /*1500*/  IMAD.MOV.U32 R20, RZ, RZ, 0x1 ;  /* 0x00000001ff147424 */ /* 0x000fe400078e00ff */
[----:B------:R-:W-:Y:S01]  /*1510*/  IMAD.MOV.U32 R4, RZ, RZ, R36 ;  /* 0x000000ffff047224 */ /* 0x000fe200078e0024 */
[----:B------:R-:W-:Y:S02]  /*1520*/  SEL R5, R17, R6, !P2 ;  /* 0x0000000611057207 */ /* 0x000fe40005000000 */
[----:B------:R-:W-:-:S07]  /*1530*/  SEL R6, R6, R17, !P2 ;  /* 0x0000001106067207 */ /* 0x000fce0005000000 */
.L_x_13:
[----:B------:R-:W-:Y:S05]  /*1540*/  @!P3 BRA `(.L_x_16) ;  /* 0x00000000000cb947 */ /* 0x000fea0003800000 */
[----:B------:R-:W-:Y:S01]  /*1550*/  UCGABAR_WAIT ;  /* 0x0000000000007dc7 */ /* 0x000fe20008000000 */
[----:B------:R-:W-:Y:S01]  /*1560*/  CCTL.IVALL ;  /* 0x00000000ff00798f */ /* 0x000fe20002000000 */
[----:B------:R-:W-:Y:S05]  /*1570*/  BRA `(.L_x_17) ;  /* 0x0000000000047947 */ /* 0x000fea0003800000 */
.L_x_16:
[----:B------:R-:W-:Y:S06]  /*1580*/  BAR.SYNC.DEFER_BLOCKING 0x0 ;  /* 0x0000000000007b1d */ /* 0x000fec0000010000 */
.L_x_17:
[----:B------:R-:W-:Y:S05]  /*1590*/  @!P4 BRA `(.L_x_18) ;  /* 0x0000006c0068c947 */ /* 0x000fea0003800000 */
[----:B------:R-:W-:-:S13]  /*15a0*/  ISETP.GT.U32.AND P0, PT, R40, 0x1, PT ;  /* 0x000000012800780c */ /* 0x000fda0003f04070 */
[----:B------:R-:W-:Y:S05]  /*15b0*/  @P0 EXIT ;  /* 0x000000000000094d */ /* 0x000fea0003800000 */
.L_x_19:
[----:B------:R-:W-:-:S08]  /*15c0*/  NOP ;  /* 0x0000000000007918 */ /* 0x000fd00000000000 */
[----:B------:R-:W0:Y:S02]  /*15d0*/  USETMAXREG.TRY_ALLOC.CTAPOOL UP0, 0xe8 ;  /* 0x000000e8000079c8 */ /* 0x000e240008000600 */
[----:B0-----:R-:W-:-:S13]  /*15e0*/  PLOP3.LUT P0, PT, PT, PT, UP0, 0x80, 0x0 ;  /* 0x000000000000781c */ /* 0x001fda0003f0f008 */
[----:B------:R-:W-:Y:S05]  /*15f0*/  @!P0 BRA `(.L_x_19) ;  /* 0xfffffffc00f08947 */ /* 0x000fea000383ffff */
[----:B------:R-:W-:-:S13]  /*1600*/  LOP3.LUT P0, RZ, R20, 0xff, RZ, 0xc0, !PT ;  /* 0x000000ff14ff7812 */ /* 0x000fda000780c0ff */
[----:B------:R-:W-:Y:S05]  /*1610*/  @!P0 EXIT ;  /* 0x000000000000894d */ /* 0x000fea0003800000 */
[----:B------:R-:W0:Y:S01]  /*1620*/  S2UR UR6, SR_CgaCtaId ;  /* 0x00000000000679c3 */ /* 0x000e220000008800 */
[CC--:B------:R-:W-:Y:S01]  /*1630*/  LEA.HI R11, R19.reuse, R10.reuse, RZ, 0x2 ;  /* 0x0000000a130b7211 */ /* 0x0c0fe200078f10ff */
[----:B------:R-:W-:Y:S01]  /*1640*/  UIADD3 UR7, UR15, -0x1, URZ ;  /* 0xffffffff0f077890 */ /* 0x000fe2000fffe03f */
[----:B------:R-:W-:Y:S01]  /*1650*/  LEA.HI R19, R19, R10, RZ, 0x5 ;  /* 0x0000000a13137211 */ /* 0x000fe200078f28ff */
[----:B------:R-:W-:Y:S01]  /*1660*/  UMOV UR12, 0x400 ;  /* 0x00000400000c7882 */ /* 0x000fe20000000000 */
[--C-:B------:R-:W-:Y:S01]  /*1670*/  SHF.R.S32.HI R18, RZ, 0x2, R11.reuse ;  /* 0x00000002ff127819 */ /* 0x100fe2000001140b */
[----:B------:R-:W-:Y:S01]  /*1680*/  UISETP.LT.AND UP0, UPT, UR13, 0x1, UPT ;  /* 0x000000010d00788c */ /* 0x000fe2000bf01270 */
[----:B------:R-:W-:Y:S01]  /*1690*/  SHF.R.S32.HI R17, RZ, 0x1f, R11 ;  /* 0x0000001fff117819 */ /* 0x000fe2000001140b */
[----:B------:R-:W-:Y:S01]  /*16a0*/  USHF.L.U32 UR20, UR13, 0x1, URZ ;  /* 0x000000010d147899 */ /* 0x000fe2000800063f */
[----:B------:R-:W-:Y:S01]  /*16b0*/  LOP3.LUT R11, R11, 0xfffffffc, RZ, 0xc0, !PT ;  /* 0xfffffffc0b0b7812 */ /* 0x000fe200078ec0ff */
[----:B------:R-:W-:Y:S01]  /*16c0*/  USEL UR14, UR13, 0x1, UP0 ;  /* 0x000000010d0e7887 */ /* 0x000fe20008000000 */
[----:B------:R-:W-:Y:S01]  /*16d0*/  LEA.HI R17, R17, R18, RZ, 0x3 ;  /* 0x0000001211117211 */ /* 0x000fe200078f18ff */
[----:B------:R-:W-:Y:S01]  /*16e0*/  UISETP.NE.AND UP0, UPT, UR7, URZ, UPT ;  /* 0x0000003f0700728c */ /* 0x000fe2000bf05270 */
[----:B------:R-:W-:Y:S01]  /*16f0*/  LOP3.LUT R148, R7, 0x1, RZ, 0xfc, !PT ;  /* 0x0000000107947812 */ /* 0x000fe200078efcff */
[----:B------:R-:W-:Y:S01]  /*1700*/  IMAD.IADD R16, R10, 0x1, -R11 ;  /* 0x000000010a107824 */ /* 0x000fe200078e0a0b */
[----:B------:R-:W-:Y:S01]  /*1710*/  LOP3.LUT R17, R17, 0xfffffff8, RZ, 0xc0, !PT ;  /* 0xfffffff811117812 */ /* 0x000fe200078ec0ff */
[----:B------:R-:W-:-:S04]  /*1720*/  UIADD3 UR14, -UR14, UR13, URZ ;  /* 0x0000000d0e0e7290 */ /* 0x000fc8000fffe13f */
[----:B------:R-:W-:Y:S01]  /*1730*/  IMAD.IADD R18, R18, 0x1, -R17 ;  /* 0x0000000112127824 */ /* 0x000fe200078e0a11 */
[----:B------:R-:W-:Y:S01]  /*1740*/  SHF.R.S32.HI R17, RZ, 0x5, R19 ;  /* 0x00000005ff117819 */ /* 0x000fe20000011413 */
[----:B0-----:R-:W-:-:S03]  /*1750*/  ULEA UR12, UR6, UR12, 0x18 ;  /* 0x0000000c060c7291 */ /* 0x001fc6000f8ec03f */
[--C-:B------:R-:W-:Y:S01]  /*1760*/  SHF.R.S32.HI R19, RZ, 0x1f, R18.reuse ;  /* 0x0000001fff137819 */ /* 0x100fe20000011412 */
[----:B------:R-:W-:Y:S01]  /*1770*/  USHF.L.U32 UR6, UR7, 0x3, URZ ;  /* 0x0000000307067899 */ /* 0x000fe2000800063f */
[C-C-:B------:R-:W-:Y:S01]  /*1780*/  IMAD R20, R17.reuse, -0x10, -R18.reuse ;  /* 0xfffffff011147824 */ /* 0x140fe200078e0a12 */
[----:B------:R-:W-:Y:S02]  /*1790*/  USEL UR7, URZ, 0x1, UP0 ;  /* 0x000000013f077887 */ /* 0x000fe40008000000 */
[----:B------:R-:W-:Y:S01]  /*17a0*/  ULOP3.LUT UR6, UR6, 0x8, URZ, 0xc0, !UPT ;  /* 0x0000000806067892 */ /* 0x000fe2000f8ec03f */
[----:B------:R-:W-:Y:S01]  /*17b0*/  IMAD.WIDE R10, R17, 0x10, R18 ;  /* 0x00000010110a7825 */ /* 0x000fe200078e0212 */
[----:B------:R-:W-:Y:S02]  /*17c0*/  UIADD3 UR21, UR12, 0x130, URZ ;  /* 0x000001300c157890 */ /* 0x000fe4000fffe03f */
[----:B------:R-:W-:Y:S01]  /*17d0*/  ULOP3.LUT UR22, UR6, 0x8, URZ, 0x3c, !UPT ;  /* 0x0000000806167892 */ /* 0x000fe2000f8e3c3f */
[----:B------:R-:W-:Y:S01]  /*17e0*/  IMAD.U32 R150, RZ, RZ, UR7 ;  /* 0x00000007ff967e24 */ /* 0x000fe2000f8e00ff */
[----:B------:R-:W-:-:S02]  /*17f0*/  ULOP3.LUT UR16, UR6, 0x18, URZ, 0x3c, !UPT ;  /* 0x0000001806107892 */ /* 0x000fc4000f8e3c3f */
[----:B------:R-:W-:Y:S01]  /*1800*/  ULEA UR15, UR15, UR21, 0x3 ;  /* 0x000000150f0f7291 */ /* 0x000fe2000f8e183f */
[----:B------:R-:W-:Y:S02]  /*1810*/  ULDC UR6, c[0x0][0x284] ;  /* 0x0000a10000067ab9 */ /* 0x000fe40000000800 */
[----:B------:R-:W-:-:S09]  /*1820*/  VIADD R17, R20, UR6 ;  /* 0x0000000614117c36 */ /* 0x000fd20008000000 */
.L_x_174:
[----:B------:R-:W-:Y:S01]  /*1830*/  SHF.L.U32 R18, R150, 0x1f, RZ ;  /* 0x0000001f96127819 */ /* 0x000fe200000006ff */
[----:B------:R-:W0:Y:S01]  /*1840*/  LDC R19, c[0x0][0x28c] ;  /* 0x0000a300ff137b82 */ /* 0x000e220000000800 */
[----:B------:R-:W-:Y:S01]  /*1850*/  UMOV UR6, URZ ;  /* 0x0000003f00067c82 */ /* 0x000fe20008000000 */
[----:B------:R-:W-:Y:S01]  /*1860*/  UMOV UR17, UR4 ;  /* 0x0000000400117c82 */ /* 0x000fe20008000000 */
[----:B-1----:R-:W1:Y:S01]  /*1870*/  SYNCS.PHASECHK.TRANS64.TRYWAIT P0, [UR15+-0x8], R18 ;  /* 0xfffff812ff0075a7 */ /* 0x002e62000800014f */
[----:B0-----:R-:W-:Y:S01]  /*1880*/  ISETP.GE.AND P1, PT, R19, 0x1, PT ;  /* 0x000000011300780c */ /* 0x001fe20003f26270 */
[----:B-1-34-:R-:W-:-:S12]  /*1890*/  @!P0 BRA `(.L_x_20) ;  /* 0x0000008000f08947 */ /* 0x01afd80003800000 */
.L_x_210:
[----:B------:R-:W-:Y:S01]  /*18a0*/  UMOV UR7, URZ ;  /* 0x0000003f00077c82 */ /* 0x000fe20008000000 */
[----:B------:R-:W-:Y:S01]  /*18b0*/  UMOV UR8, URZ ;  /* 0x0000003f00087c82 */ /* 0x000fe20008000000 */
[----:B------:R-:W-:Y:S02]  /*18c0*/  CS2R R88, SRZ ;  /* 0x0000000000587805 */ /* 0x000fe4000001ff00 */
[----:B------:R-:W-:Y:S02]  /*18d0*/  CS2R R22, SRZ ;  /* 0x0000000000167805 */ /* 0x000fe4000001ff00 */
[----:B------:R-:W-:Y:S02]  /*18e0*/  CS2R R90, SRZ ;  /* 0x00000000005a7805 */ /* 0x000fe4000001ff00 */
[----:B------:R-:W-:Y:S02]  /*18f0*/  CS2R R92, SRZ ;  /* 0x00000000005c7805 */ /* 0x000fe4000001ff00 */
[----:B------:R-:W-:-:S02]  /*1900*/  CS2R R94, SRZ ;  /* 0x00000000005e7805 */ /* 0x000fc4000001ff00 */
[----:B------:R-:W-:Y:S02]  /*1910*/  CS2R R96, SRZ ;  /* 0x0000000000607805 */ /* 0x000fe4000001ff00 */
        /* <DEDUP_REMOVED lines=24> */
[----:B------:R-:W-:Y:S01]  /*1aa0*/  CS2R R146, SRZ ;  /* 0x0000000000927805 */ /* 0x000fe2000001ff00 */
[----:B------:R-:W-:Y:S01]  /*1ab0*/  IMAD.MOV.U32 R149, RZ, RZ, RZ ;  /* 0x000000ffff957224 */ /* 0x000fe200078e00ff */
[----:B------:R-:W-:Y:S01]  /*1ac0*/  CS2R R24, SRZ ;  /* 0x0000000000187805 */ /* 0x000fe2000001ff00 */
[----:B------:R-:W-:Y:S01]  /*1ad0*/  IMAD.MOV.U32 R151, RZ, RZ, RZ ;  /* 0x000000ffff977224 */ /* 0x000fe200078e00ff */
[----:B------:R-:W-:Y:S01]  /*1ae0*/  CS2R R26, SRZ ;  /* 0x00000000001a7805 */ /* 0x000fe2000001ff00 */
[----:B------:R-:W-:Y:S01]  /*1af0*/  IMAD.U32 R152, RZ, RZ, UR5 ;  /* 0x00000005ff987e24 */ /* 0x000fe2000f8e00ff */
        /* <DEDUP_REMOVED lines=29> */
[----:B------:R-:W-:Y:S01]  /*1cd0*/  CS2R R86, SRZ ;  /* 0x0000000000567805 */ /* 0x000fe2000001ff00 */
[----:B------:R-:W-:Y:S06]  /*1ce0*/  @!P1 BRA `(.L_x_21) ;  /* 0x00000008003c9947 */ /* 0x000fec0003800000 */
[----:B------:R-:W-:-:S13]  /*1cf0*/  ISETP.NE.AND P1, PT, R148, 0x3, PT ;  /* 0x000000039400780c */ /* 0x000fda0003f25270 */
[----:B------:R-:W-:Y:S05]  /*1d00*/  @!P1 BRA `(.L_x_22) ;  /* 0x0000000000049947 */ /* 0x000fea0003800000 */
[----:B------:R-:W-:Y:S01]  /*1d10*/  BPT.TRAP 0x1 ;  /* 0x000000040000795c */ /* 0x000fe20000300000 */
.L_x_22:
[----:B------:R-:W-:Y:S01]  /*1d20*/  ULEA UR6, UR4, UR12, 0x3 ;  /* 0x0000000c04067291 */ /* 0x000fe2000f8e183f */
[----:B0-----:R-:W-:-:S05]  /*1d30*/  IMAD.U32 R18, RZ, RZ, UR5 ;  /* 0x00000005ff127e24 */ /* 0x001fca000f8e00ff */
[----:B------:R-:W-:-:S04]  /*1d40*/  SHF.L.U32 R18, R18, 0x1f, RZ ;  /* 0x0000001f12127819 */ /* 0x000fc800000006ff */
[----:B------:R0:W1:Y:S01]  /*1d50*/  SYNCS.PHASECHK.TRANS64.TRYWAIT P0, [UR6], R18 ;  /* 0x00000012ff0075a7 */ /* 0x0000620008000146 */
[----:B------:R-:W-:Y:S05]  /*1d60*/  @!P1 BRA `(.L_x_23) ;  /* 0x0000000000049947 */ /* 0x000fea0003800000 */
[----:B------:R-:W-:Y:S01]  /*1d70*/  BPT.TRAP 0x1 ;  /* 0x000000040000795c */ /* 0x000fe20000300000 */
.L_x_23:
[----:B-1----:R-:W-:Y:S05]  /*1d80*/  @P0 BRA `(.L_x_24) ;  /* 0x0000000000080947 */ /* 0x002fea0003800000 */
[----:B------:R-:W1:Y:S02]  /*1d90*/  SYNCS.PHASECHK.TRANS64.TRYWAIT P0, [UR6], R18 ;  /* 0x00000012ff0075a7 */ /* 0x000e640008000146 */
[----:B-1----:R-:W-:Y:S05]  /*1da0*/  @!P0 BRA `(.L_x_25) ;  /* 0x0000007c00c48947 */ /* 0x002fea0003800000 */
.L_x_24:
[----:B------:R-:W-:Y:S01]  /*1db0*/  UIADD3 UR6, UR12, 0x200, URZ ;  /* 0x000002000c067890 */ /* 0x000fe2000fffe03f */
[----:B------:R-:W-:Y:S01]  /*1dc0*/  WARPGROUP.ARRIVE ;  /* 0x00000000000079c5 */ /* 0x000fe20000000000 */
[----:B------:R-:W-:Y:S01]  /*1dd0*/  UIADD3 UR7, UR12, 0x12200, URZ ;  /* 0x000122000c077890 */ /* 0x000fe2000fffe03f */
[----:B------:R-:W-:Y:S01]  /*1de0*/  CS2R R88, SRZ ;  /* 0x0000000000587805 */ /* 0x000fe2000001ff00 */
[----:B------:R-:W-:Y:S01]  /*1df0*/  USHF.R.U32.HI UR6, URZ, 0x4, UR6 ;  /* 0x000000043f067899 */ /* 0x000fe20008011606 */
[----:B------:R-:W-:Y:S01]  /*1e00*/  CS2R R22, SRZ ;  /* 0x0000000000167805 */ /* 0x000fe2000001ff00 */
[----:B------:R-:W-:Y:S01]  /*1e10*/  USHF.R.U32.HI UR7, URZ, 0x4, UR7 ;  /* 0x000000043f077899 */ /* 0x000fe20008011607 */
[----:B------:R-:W-:Y:S01]  /*1e20*/  CS2R R90, SRZ ;  /* 0x00000000005a7805 */ /* 0x000fe2000001ff00 */
[----:B------:R-:W-:Y:S01]  /*1e30*/  ULOP3.LUT UR6, UR6, 0x3fff, URZ, 0xc0, !UPT ;  /* 0x00003fff06067892 */ /* 0x000fe2000f8ec03f */
[----:B------:R-:W-:Y:S01]  /*1e40*/  CS2R R92, SRZ ;  /* 0x00000000005c7805 */ /* 0x000fe2000001ff00 */
[----:B------:R-:W-:Y:S01]  /*1e50*/  ULOP3.LUT UR7, UR7, 0x3fff, URZ, 0xc0, !UPT ;  /* 0x00003fff07077892 */ /* 0x000fe2000f8ec03f */
[----:B------:R-:W-:Y:S01]  /*1e60*/  CS2R R94, SRZ ;  /* 0x00000000005e7805 */ /* 0x000fe2000001ff00 */
[----:B------:R-:W-:Y:S01]  /*1e70*/  ULOP3.LUT UR6, UR6, 0x10000, URZ, 0xfc, !UPT ;  /* 0x0001000006067892 */ /* 0x000fe2000f8efc3f */
[----:B------:R-:W-:Y:S01]  /*1e80*/  CS2R R96, SRZ ;  /* 0x0000000000607805 */ /* 0x000fe2000001ff00 */
[----:B------:R-:W-:Y:S01]  /*1e90*/  ULOP3.LUT UR7, UR7, 0x10000, URZ, 0xfc, !UPT ;  /* 0x0001000007077892 */ /* 0x000fe2000f8efc3f */
[----:B------:R-:W-:Y:S01]  /*1ea0*/  CS2R R98, SRZ ;  /* 0x0000000000627805 */ /* 0x000fe2000001ff00 */
[----:B------:R-:W-:Y:S01]  /*1eb0*/  ULEA UR8, UR4, UR6, 0x8 ;  /* 0x0000000604087291 */ /* 0x000fe2000f8e403f */
[----:B------:R-:W-:Y:S01]  /*1ec0*/  CS2R R102, SRZ ;  /* 0x0000000000667805 */ /* 0x000fe2000001ff00 */
[----:B------:R-:W-:Y:S01]  /*1ed0*/  ULEA UR10, UR4, UR7, 0x9 ;  /* 0x00000007040a7291 */ /* 0x000fe2000f8e483f */
[----:B------:R-:W-:Y:S01]  /*1ee0*/  CS2R R100, SRZ ;  /* 0x0000000000647805 */ /* 0x000fe2000001ff00 */
[----:B------:R-:W-:Y:S01]  /*1ef0*/  UMOV UR9, 0x80000020 ;  /* 0x8000002000097882 */ /* 0x000fe20000000000 */
[----:B------:R-:W-:Y:S01]  /*1f00*/  UMOV UR11, 0x80000020 ;  /* 0x80000020000b7882 */ /* 0x000fe20000000000 */
[----:B------:R-:W-:Y:S01]  /*1f10*/  ULDC UR7, c[0x0][0x50c] ;  /* 0x0001430000077ab9 */ /* 0x000fe20000000800 */
[----:B------:R-:W-:Y:S01]  /*1f20*/  UMOV UR6, 0x2 ;  /* 0x0000000200067882 */ /* 0x000fe20000000000 */
[----:B------:R-:W-:Y:S01]  /*1f30*/  UISETP.NE.AND UP0, UPT, UR7, 0x2, UPT ;  /* 0x000000020700788c */ /* 0x000fe2000bf05270 */
[----:B------:R-:W-:-:S02]  /*1f40*/  CS2R R104, SRZ ;  /* 0x0000000000687805 */ /* 0x000fc4000001ff00 */
[----:B------:R-:W-:Y:S01]  /*1f50*/  CS2R R106, SRZ ;  /* 0x00000000006a7805 */ /* 0x000fe2000001ff00 */
[----:B------:R-:W-:Y:S01]  /*1f60*/  QGMMA.64x128x32.F32.E4M3.E4M3 R24, gdesc[UR8], RZ, !UPT ;  /* 0x01e00000081879f3 */ /* 0x000fe2000c7008ff */
[----:B------:R-:W-:Y:S01]  /*1f70*/  USEL UR7, URZ, 0x1, UP0 ;  /* 0x000000013f077887 */ /* 0x000fe20008000000 */
[----:B------:R-:W-:Y:S01]  /*1f80*/  CS2R R108, SRZ ;  /* 0x00000000006c7805 */ /* 0x000fe2000001ff00 */
[----:B------:R-:W-:Y:S01]  /*1f90*/  UIADD3 UR8, UR8, 0x2, URZ ;  /* 0x0000000208087890 */ /* 0x000fe2000fffe03f */
[----:B------:R-:W-:Y:S01]  /*1fa0*/  CS2R R110, SRZ ;  /* 0x00000000006e7805 */ /* 0x000fe2000001ff00 */
[----:B------:R-:W-:Y:S01]  /*1fb0*/  UIADD3 UR10, UR10, 0x2, URZ ;  /* 0x000000020a0a7890 */ /* 0x000fe2000fffe03f */
[----:B------:R-:W-:Y:S02]  /*1fc0*/  CS2R R112, SRZ ;  /* 0x0000000000707805 */ /* 0x000fe4000001ff00 */
[----:B------:R-:W-:Y:S01]  /*1fd0*/  ISETP.NE.AND P0, PT, RZ, UR7, PT ;  /* 0x00000007ff007c0c */ /* 0x000fe2000bf05270 */
[----:B------:R-:W-:Y:S01]  /*1fe0*/  UMOV UR9, 0x80000020 ;  /* 0x8000002000097882 */ /* 0x000fe20000000000 */
[----:B------:R-:W-:Y:S01]  /*1ff0*/  UMOV UR11, 0x80000020 ;  /* 0x80000020000b7882 */ /* 0x000fe20000000000 */
        /* <DEDUP_REMOVED lines=17> */
[----:B------:R-:W-:Y:S02]  /*2110*/  IMAD.MOV.U32 R149, RZ, RZ, RZ ;  /* 0x000000ffff957224 */ /* 0x000fe400078e00ff */
[----:B------:R-:W-:Y:S01]  /*2120*/  IMAD.MOV.U32 R151, RZ, RZ, RZ ;  /* 0x000000ffff977224 */ /* 0x000fe200078e00ff */
[----:B------:R-:W-:Y:S01]  /*2130*/  QGMMA.64x128x32.F32.E4M3.E4M3 R24, gdesc[UR8], R24, gsb0 ;  /* 0x01e00000081879f3 */ /* 0x000fe20008000818 */
[----:B------:R-:W-:Y:S05]  /*2140*/  @!P0 BRA `(.L_x_26) ;  /* 0x0000000400088947 */ /* 0x000fea0003800000 */
[----:B------:R-:W-:Y:S02]  /*2150*/  WARPGROUP.DEPBAR.LE gsb0, 0x0 ;  /* 0x00008000000079c5 */ /* 0x000fe40000010000 */
[----:B------:R-:W-:-:S01]  /*2160*/  FADD R151, RZ, R24 ;  /* 0x00000018ff977221 */ /* 0x000fc20000000000 */
[----:B------:R-:W-:Y:S01]  /*2170*/  FADD R146, RZ, R25 ;  /* 0x00000019ff927221 */ /* 0x000fe20000000000 */
        /* <DEDUP_REMOVED lines=62> */
[----:B------:R-:W-:-:S06]  /*2560*/  UMOV UR6, URZ ;  /* 0x0000003f00067c82 */ /* 0x000fcc0008000000 */
.L_x_26:
[----:B------:R-:W-:-:S04]  /*2570*/  UIADD3 UR17, UR4, 0x1, URZ ;  /* 0x0000000104117890 */ /* 0x000fc8000fffe03f */
[----:B------:R-:W-:-:S04]  /*2580*/  UISETP.NE.AND UP0, UPT, UR17, 0x12, UPT ;  /* 0x000000121100788c */ /* 0x000fc8000bf05270 */
[----:B------:R-:W-:Y:S02]  /*2590*/  USEL UR8, URZ, 0x1, UP0 ;  /* 0x000000013f087887 */ /* 0x000fe40008000000 */
[----:B------:R-:W-:Y:S02]  /*25a0*/  USEL UR17, UR17, URZ, UP0 ;  /* 0x0000003f11117287 */ /* 0x000fe40008000000 */
[----:B------:R-:W-:-:S06]  /*25b0*/  ULOP3.LUT UR8, UR5, UR8, URZ, 0x3c, !UPT ;  /* 0x0000000805087292 */ /* 0x000fcc000f8e3c3f */
[----:B------:R-:W-:Y:S01]  /*25c0*/  IMAD.U32 R152, RZ, RZ, UR8 ;  /* 0x00000008ff987e24 */ /* 0x000fe2000f8e00ff */
[----:B------:R-:W-:-:S06]  /*25d0*/  UMOV UR8, 0x1 ;  /* 0x0000000100087882 */ /* 0x000fcc0000000000 */
.L_x_21:
[----:B------:R-:W-:-:S06]  /*25e0*/  UISETP.GE.AND UP0, UPT, UR14, 0x1, UPT ;  /* 0x000000010e00788c */ /* 0x000fcc000bf06270 */
[----:B------:R-:W-:-:S13]  /*25f0*/  PLOP3.LUT P0, PT, PT, PT, UP0, 0x80, 0x0 ;  /* 0x000000000000781c */ /* 0x000fda0003f0f008 */
[----:B------:R-:W-:Y:S05]  /*2600*/  @!P0 BRA `(.L_x_27) ;  /* 0x0000000800088947 */ /* 0x000fea0003800000 */
[----:B01----:R-:W-:Y:S01]  /*2610*/  IMAD.U32 R18, RZ, RZ, UR14 ;  /* 0x0000000eff127e24 */ /* 0x003fe2000f8e00ff */
[----:B------:R-:W-:Y:S01]  /*2620*/  ULDC UR23, c[0x0][0x50c] ;  /* 0x0001430000177ab9 */ /* 0x000fe20000000800 */
[----:B------:R-:W-:-:S07]  /*2630*/  IMAD.U32 R19, RZ, RZ, UR4 ;  /* 0x00000004ff137e24 */ /* 0x000fce000f8e00ff */
.L_x_35:
[----:B------:R-:W-:-:S13]  /*2640*/  ISETP.NE.AND P1, PT, R148, 0x3, PT ;  /* 0x000000039400780c */ /* 0x000fda0003f25270 */
[----:B------:R-:W-:Y:S05]  /*2650*/  @!P1 BRA `(.L_x_28) ;  /* 0x0000000000049947 */ /* 0x000fea0003800000 */
[----:B------:R-:W-:Y:S01]  /*2660*/  BPT.TRAP 0x1 ;  /* 0x000000040000795c */ /* 0x000fe20000300000 */
.L_x_28:
[----:B------:R-:W-:Y:S01]  /*2670*/  ULEA UR9, UR17, UR12, 0x3 ;  /* 0x0000000c11097291 */ /* 0x000fe2000f8e183f */
[----:B------:R-:W-:-:S08]  /*2680*/  SHF.L.U32 R20, R152, 0x1f, RZ ;  /* 0x0000001f98147819 */ /* 0x000fd000000006ff */
[----:B------:R0:W1:Y:S01]  /*2690*/  SYNCS.PHASECHK.TRANS64.TRYWAIT P0, [UR9], R20 ;  /* 0x00000014ff0075a7 */ /* 0x0000620008000149 */
[----:B------:R-:W-:Y:S05]  /*26a0*/  @!P1 BRA `(.L_x_29) ;  /* 0x0000000000049947 */ /* 0x000fea0003800000 */
[----:B------:R-:W-:Y:S01]  /*26b0*/  BPT.TRAP 0x1 ;  /* 0x000000040000795c */ /* 0x000fe20000300000 */
.L_x_29:
[----:B-1----:R-:W-:Y:S05]  /*26c0*/  @P0 BRA `(.L_x_30) ;  /* 0x0000000000080947 */ /* 0x002fea0003800000 */
[----:B------:R-:W1:Y:S02]  /*26d0*/  SYNCS.PHASECHK.TRANS64.TRYWAIT P0, [UR9], R20 ;  /* 0x00000014ff0075a7 */ /* 0x000e640008000149 */
[----:B-1----:R-:W-:Y:S05]  /*26e0*/  @!P0 BRA `(.L_x_31) ;  /* 0x00000074008c8947 */ /* 0x002fea0003800000 */
.L_x_30:
[----:B------:R-:W-:Y:S01]  /*26f0*/  UIADD3 UR9, UR12, 0x200, URZ ;  /* 0x000002000c097890 */ /* 0x000fe2000fffe03f */
[----:B------:R-:W-:Y:S01]  /*2700*/  WARPGROUP.ARRIVE ;  /* 0x00000000000079c5 */ /* 0x000fe20000000000 */
[----:B------:R-:W-:Y:S02]  /*2710*/  UIADD3 UR10, UR12, 0x12200, URZ ;  /* 0x000122000c0a7890 */ /* 0x000fe4000fffe03f */
[----:B------:R-:W-:Y:S02]  /*2720*/  UISETP.NE.AND UP0, UPT, UR7, URZ, UPT ;  /* 0x0000003f0700728c */ /* 0x000fe4000bf05270 */
[----:B------:R-:W-:Y:S02]  /*2730*/  USHF.R.U32.HI UR9, URZ, 0x4, UR9 ;  /* 0x000000043f097899 */ /* 0x000fe40008011609 */
[----:B------:R-:W-:Y:S02]  /*2740*/  USHF.R.U32.HI UR10, URZ, 0x4, UR10 ;  /* 0x000000043f0a7899 */ /* 0x000fe4000801160a */
[----:B------:R-:W-:-:S02]  /*2750*/  USEL UR8, UR8, URZ, !UP0 ;  /* 0x0000003f08087287 */ /* 0x000fc4000c000000 */
[----:B------:R-:W-:Y:S02]  /*2760*/  ULOP3.LUT UR9, UR9, 0x3fff, URZ, 0xc0, !UPT ;  /* 0x00003fff09097892 */ /* 0x000fe4000f8ec03f */
[----:B------:R-:W-:Y:S02]  /*2770*/  ULOP3.LUT UR10, UR10, 0x3fff, URZ, 0xc0, !UPT ;  /* 0x00003fff0a0a7892 */ /* 0x000fe4000f8ec03f */
[----:B------:R-:W-:Y:S02]  /*2780*/  UISETP.NE.U32.AND UP0, UPT, UR8, URZ, UPT ;  /* 0x0000003f0800728c */ /* 0x000fe4000bf05070 */
[----:B------:R-:W-:Y:S02]  /*2790*/  ULOP3.LUT UR8, UR9, 0x10000, URZ, 0xfc, !UPT ;  /* 0x0001000009087892 */ /* 0x000fe4000f8efc3f */
[----:B------:R-:W-:Y:S02]  /*27a0*/  ULOP3.LUT UR10, UR10, 0x10000, URZ, 0xfc, !UPT ;  /* 0x000100000a0a7892 */ /* 0x000fe4000f8efc3f */
[----:B------:R-:W-:-:S02]  /*27b0*/  ULEA UR8, UR17, UR8, 0x8 ;  /* 0x0000000811087291 */ /* 0x000fc4000f8e403f */
[----:B------:R-:W-:Y:S01]  /*27c0*/  ULEA UR10, UR17, UR10, 0x9 ;  /* 0x0000000a110a7291 */ /* 0x000fe2000f8e483f */
[----:B------:R-:W-:Y:S01]  /*27d0*/  UMOV UR9, 0x80000020 ;  /* 0x8000002000097882 */ /* 0x000fe20000000000 */
[----:B------:R-:W-:Y:S01]  /*27e0*/  UMOV UR11, 0x80000020 ;  /* 0x80000020000b7882 */ /* 0x000fe20000000000 */
[----:B------:R-:W-:-:S06]  /*27f0*/  UIADD3 UR6, UR6, 0x2, URZ ;  /* 0x0000000206067890 */ /* 0x000fcc000fffe03f */
[----:B------:R-:W-:Y:S01]  /*2800*/  QGMMA.64x128x32.F32.E4M3.E4M3 R24, gdesc[UR8], R24, UP0 ;  /* 0x01e00000081879f3 */ /* 0x000fe2000bf00818 */
[----:B------:R-:W-:Y:S02]  /*2810*/  UIADD3 UR8, UR8, 0x2, URZ ;  /* 0x0000000208087890 */ /* 0x000fe4000fffe03f */
[----:B------:R-:W-:Y:S01]  /*2820*/  UIADD3 UR10, UR10, 0x2, URZ ;  /* 0x000000020a0a7890 */ /* 0x000fe2000fffe03f */
[----:B------:R-:W-:Y:S01]  /*2830*/  UMOV UR9, 0x80000020 ;  /* 0x8000002000097882 */ /* 0x000fe20000000000 */
[----:B------:R-:W-:Y:S01]  /*2840*/  UMOV UR11, 0x80000020 ;  /* 0x80000020000b7882 */ /* 0x000fe20000000000 */
[----:B------:R-:W-:-:S04]  /*2850*/  UISETP.NE.AND UP0, UPT, UR6, UR23, UPT ;  /* 0x000000170600728c */ /* 0x000fc8000bf05270 */
[----:B------:R-:W-:-:S06]  /*2860*/  USEL UR7, URZ, 0x1, UP0 ;  /* 0x000000013f077887 */ /* 0x000fcc0008000000 */
[----:B------:R-:W-:Y:S01]  /*2870*/  ISETP.NE.AND P0, PT, RZ, UR7, PT ;  /* 0x00000007ff007c0c */ /* 0x000fe2000bf05270 */
[----:B------:R-:W-:Y:S03]  /*2880*/  QGMMA.64x128x32.F32.E4M3.E4M3 R24, gdesc[UR8], R24, gsb0 ;  /* 0x01e00000081879f3 */ /* 0x000fe60008000818 */
[----:B------:R-:W-:-:S09]  /*2890*/  WARPGROUP.DEPBAR.LE gsb0, 0x1 ;  /* 0x00008000000079c5 */ /* 0x000fd20000010100 */
[----:B------:R-:W-:Y:S05]  /*28a0*/  @!P0 BRA `(.L_x_32) ;  /* 0x0000000400088947 */ /* 0x000fea0003800000 */
[----:B------:R-:W-:Y:S02]  /*28b0*/  WARPGROUP.DEPBAR.LE gsb0, 0x0 ;  /* 0x00008000000079c5 */ /* 0x000fe40000010000 */
[----:B------:R-:W-:-:S01]  /*28c0*/  FADD R151, R24, R151 ;  /* 0x0000009718977221 */ /* 0x000fc20000000000 */
[----:B------:R-:W-:Y:S01]  /*28d0*/  FADD R146, R25, R146 ;  /* 0x0000009219927221 */ /* 0x000fe20000000000 */
        /* <DEDUP_REMOVED lines=62> */
[----:B------:R-:W-:-:S06]  /*2cc0*/  UMOV UR6, URZ ;  /* 0x0000003f00067c82 */ /* 0x000fcc0008000000 */
.L_x_32:
[----:B------:R-:W-:Y:S05]  /*2cd0*/  @!P1 BRA `(.L_x_33) ;  /* 0x0000000000049947 */ /* 0x000fea0003800000 */
[----:B------:R-:W-:Y:S01]  /*2ce0*/  BPT.TRAP 0x1 ;  /* 0x000000040000795c */ /* 0x000fe20000300000 */
.L_x_33:
[----:B------:R-:W-:-:S13]  /*2cf0*/  ISETP.NE.AND P0, PT, R13, RZ, PT ;  /* 0x000000ff0d00720c */ /* 0x000fda0003f05270 */
[----:B01----:R-:W-:-:S05]  /*2d00*/  @P0 LEA R20, R19, UR12, 0x3 ;  /* 0x0000000c13140c11 */ /* 0x003fca000f8e18ff */
[----:B------:R-:W-:-:S05]  /*2d10*/  @P0 VIADD R21, R20, 0x90 ;  /* 0x0000009014150836 */ /* 0x000fca0000000000 */
[----:B------:R-:W-:-:S04]  /*2d20*/  @P0 PRMT R21, R12, 0x654, R21 ;  /* 0x000006540c150816 */ /* 0x000fc80000000015 */
[----:B------:R0:W-:Y:S01]  /*2d30*/  @P0 SYNCS.ARRIVE.TRANS64.RED.A1T0 RZ, [R21+URZ], RZ ;  /* 0x000000ff15ff09a7 */ /* 0x0001e2000810043f */
[----:B------:R-:W-:-:S13]  /*2d40*/  ISETP.GT.U32.AND P0, PT, R7, 0x1, PT ;  /* 0x000000010700780c */ /* 0x000fda0003f04070 */
[----:B0-----:R-:W-:Y:S05]  /*2d50*/  @P0 BRA `(.L_x_34) ;  /* 0x0000000000040947 */ /* 0x001fea0003800000 */
[----:B------:R-:W-:Y:S01]  /*2d60*/  BPT.TRAP 0x1 ;  /* 0x000000040000795c */ /* 0x000fe20000300000 */
.L_x_34:
[----:B------:R-:W-:Y:S01]  /*2d70*/  UIADD3 UR17, UR17, 0x1, URZ ;  /* 0x0000000111117890 */ /* 0x000fe2000fffe03f */
[C---:B------:R-:W-:Y:S01]  /*2d80*/  ISETP.GT.AND P1, PT, R18.reuse, 0x1, PT ;  /* 0x000000011200780c */ /* 0x040fe20003f24270 */
[----:B------:R-:W-:Y:S02]  /*2d90*/  VIADD R19, R19, 0x1 ;  /* 0x0000000113137836 */ /* 0x000fe40000000000 */
[----:B------:R-:W-:Y:S01]  /*2da0*/  UISETP.NE.AND UP0, UPT, UR17, 0x12, UPT ;  /* 0x000000121100788c */ /* 0x000fe2000bf05270 */
[----:B------:R-:W-:Y:S02]  /*2db0*/  VIADD R18, R18, 0xffffffff ;  /* 0xffffffff12127836 */ /* 0x000fe40000000000 */
[C---:B------:R-:W-:Y:S01]  /*2dc0*/  ISETP.NE.AND P0, PT, R19.reuse, 0x12, PT ;  /* 0x000000121300780c */ /* 0x040fe20003f05270 */
[----:B------:R-:W-:Y:S02]  /*2dd0*/  USEL UR8, URZ, 0x1, UP0 ;  /* 0x000000013f087887 */ /* 0x000fe40008000000 */
[----:B------:R-:W-:Y:S01]  /*2de0*/  USEL UR17, UR17, URZ, UP0 ;  /* 0x0000003f11117287 */ /* 0x000fe20008000000 */
[----:B------:R-:W-:-:S03]  /*2df0*/  SEL R19, R19, RZ, P0 ;  /* 0x000000ff13137207 */ /* 0x000fc60000000000 */
[----:B------:R-:W-:Y:S01]  /*2e00*/  LOP3.LUT R152, R152, UR8, RZ, 0x3c, !PT ;  /* 0x0000000898987c12 */ /* 0x000fe2000f8e3cff */
[----:B------:R-:W-:Y:S01]  /*2e10*/  UMOV UR8, 0x1 ;  /* 0x0000000100087882 */ /* 0x000fe20000000000 */
[----:B------:R-:W-:Y:S06]  /*2e20*/  @P1 BRA `(.L_x_35) ;  /* 0xfffffff800041947 */ /* 0x000fec000383ffff */
.L_x_27:
[----:B------:R-:W-:Y:S01]  /*2e30*/  UISETP.NE.AND UP0, UPT, UR6, URZ, UPT ;  /* 0x0000003f0600728c */ /* 0x000fe2000bf05270 */
[----:B01----:R-:W0:Y:S01]  /*2e40*/  LDC R18, c[0x0][0x28c] ;  /* 0x0000a300ff127b82 */ /* 0x003e220000000800 */
[----:B------:R-:W-:Y:S02]  /*2e50*/  IMAD.U32 R19, RZ, RZ, UR22 ;  /* 0x00000016ff137e24 */ /* 0x000fe4000f8e00ff */
[----:B------:R-:W-:-:S06]  /*2e60*/  USEL UR6, URZ, 0x1, !UP0 ;  /* 0x000000013f067887 */ /* 0x000fcc000c000000 */
[----:B------:R-:W-:-:S13]  /*2e70*/  ISETP.NE.AND P0, PT, RZ, UR6, PT ;  /* 0x00000006ff007c0c */ /* 0x000fda000bf05270 */
[----:B------:R-:W-:Y:S05]  /*2e80*/  @!P0 BRA `(.L_x_36) ;  /* 0x0000000400048947 */ /* 0x000fea0003800000 */
[----:B------:R-:W-:Y:S02]  /*2e90*/  WARPGROUP.DEPBAR.LE gsb0, 0x0 ;  /* 0x00008000000079c5 */ /* 0x000fe40000010000 */
[----:B------:R-:W-:Y:S01]  /*2ea0*/  FADD R151, R24, R151 ;  /* 0x0000009718977221 */ /* 0x000fe20000000000 */
        /* <DEDUP_REMOVED lines=62> */
[----:B------:R-:W-:-:S07]  /*3290*/  FADD R88, R88, R87 ;  /* 0x0000005758587221 */ /* 0x000fce0000000000 */
.L_x_36:
[----:B0-----:R-:W-:Y:S01]  /*32a0*/  ISETP.GE.AND P0, PT, R18, 0x1, PT ;  /* 0x000000011200780c */ /* 0x001fe20003f06270 */
[----:B------:R0:W-:Y:S01]  /*32b0*/  SYNCS.ARRIVE.TRANS64.A1T0 RZ, [R19+UR21], RZ ;  /* 0x000000ff13ff79a7 */ /* 0x0001e20008100015 */
[----:B------:R-:W-:-:S11]  /*32c0*/  WARPGROUP.DEPBAR.LE gsb0, 0x0 ;  /* 0x00008000000079c5 */ /* 0x000fd60000010000 */
[----:B------:R-:W-:Y:S05]  /*32d0*/  @!P0 BRA `(.L_x_37) ;  /* 0x0000000000488947 */ /* 0x000fea0003800000 */
[----:B------:R-:W-:-:S13]  /*32e0*/  ISETP.NE.AND P0, PT, R148, 0x3, PT ;  /* 0x000000039400780c */ /* 0x000fda0003f05270 */
[----:B------:R-:W-:Y:S05]  /*32f0*/  @!P0 BRA `(.L_x_38) ;  /* 0x0000000000048947 */ /* 0x000fea0003800000 */
[----:B------:R-:W-:Y:S01]  /*3300*/  BPT.TRAP 0x1 ;  /* 0x000000040000795c */ /* 0x000fe20000300000 */
.L_x_38:
[----:B------:R-:W-:-:S13]  /*3310*/  ISETP.NE.AND P0, PT, R13, RZ, PT ;  /* 0x000000ff0d00720c */ /* 0x000fda0003f05270 */
[----:B------:R-:W-:-:S05]  /*3320*/  VOTEU.ANY UP0, P0 ;  /* 0x00000000003f7886 */ /* 0x000fca0000000100 */
[----:B------:R-:W-:-:S06]  /*3330*/  @UP0 UIADD3 UR6, UR14, UR4, URZ ;  /* 0x000000040e060290 */ /* 0x000fcc000fffe03f */
[----:B------:R-:W-:Y:S02]  /*3340*/  IMAD.U32 R18, RZ, RZ, UR6 ;  /* 0x00000006ff127e24 */ /* 0x000fe4000f8e00ff */
[----:B------:R-:W-:Y:S02]  /*3350*/  IMAD.U32 R21, RZ, RZ, UR6 ;  /* 0x00000006ff157e24 */ /* 0x000fe4000f8e00ff */
[----:B0-----:R-:W-:-:S05]  /*3360*/  @P0 IMAD.WIDE.U32 R18, R18, 0x38e38e39, RZ ;  /* 0x38e38e3912120825 */ /* 0x001fca00078e00ff */
[----:B------:R-:W-:-:S05]  /*3370*/  @P0 SHF.R.U32.HI R18, RZ, 0x2, R19 ;  /* 0x00000002ff120819 */ /* 0x000fca0000011613 */
[----:B------:R-:W-:-:S05]  /*3380*/  @P0 IMAD R18, R18, -0x12, R21 ;  /* 0xffffffee12120824 */ /* 0x000fca00078e0215 */
[----:B------:R-:W-:-:S05]  /*3390*/  @P0 LEA R18, R18, UR12, 0x3 ;  /* 0x0000000c12120c11 */ /* 0x000fca000f8e18ff */
[----:B------:R-:W-:-:S05]  /*33a0*/  @P0 VIADD R19, R18, 0x90 ;  /* 0x0000009012130836 */ /* 0x000fca0000000000 */
[----:B------:R-:W-:-:S04]  /*33b0*/  @P0 PRMT R19, R12, 0x654, R19 ;  /* 0x000006540c130816 */ /* 0x000fc80000000013 */
[----:B------:R1:W-:Y:S01]  /*33c0*/  @P0 SYNCS.ARRIVE.TRANS64.RED.A1T0 RZ, [R19+URZ], RZ ;  /* 0x000000ff13ff09a7 */ /* 0x0003e2000810043f */
[----:B------:R-:W-:-:S13]  /*33d0*/  ISETP.GT.U32.AND P0, PT, R7, 0x1, PT ;  /* 0x000000010700780c */ /* 0x000fda0003f04070 */
[----:B-1----:R-:W-:Y:S05]  /*33e0*/  @P0 BRA `(.L_x_37) ;  /* 0x0000000000040947 */ /* 0x002fea0003800000 */
[----:B------:R-:W-:Y:S01]  /*33f0*/  BPT.TRAP 0x1 ;  /* 0x000000040000795c */ /* 0x000fe20000300000 */
.L_x_37:
[----:B------:R-:W-:Y:S01]  /*3400*/  SHF.L.U32 R18, R150, 0x1f, RZ ;  /* 0x0000001f96127819 */ /* 0x000fe200000006ff */
[----:B------:R-:W-:Y:S01]  /*3410*/  UIADD3 UR4, UR20, UR4, URZ ;  /* 0x0000000414047290 */ /* 0x000fe2000fffe03f */
[----:B------:R-:W1:Y:S01]  /*3420*/  LDC R29, c[0x0][0x288] ;  /* 0x0000a200ff1d7b82 */ /* 0x000e620000000800 */
[----:B------:R-:W-:Y:S01]  /*3430*/  UISETP.GE.U32.AND UP1, UPT, UR20, 0x12, UPT ;  /* 0x000000121400788c */ /* 0x000fe2000bf26070 */
[----:B------:R-:W-:Y:S01]  /*3440*/  IMAD.SHL.U32 R26, R16, 0x2, RZ ;  /* 0x00000002101a7824 */ /* 0x000fe200078e00ff */
[----:B------:R-:W-:Y:S02]  /*3450*/  UISETP.GT.U32.AND UP0, UPT, UR4, 0x11, UPT ;  /* 0x000000110400788c */ /* 0x000fe4000bf04070 */
[----:B------:R-:W-:Y:S02]  /*3460*/  UIMAD.WIDE.U32 UR6, UR4, 0x38e38e39, URZ ;  /* 0x38e38e39040678a5 */ /* 0x000fe4000f8e003f */
[----:B------:R-:W-:Y:S01]  /*3470*/  UISETP.LT.U32.AND UP0, UPT, UR20, 0x12, UP0 ;  /* 0x000000121400788c */ /* 0x000fe20008701070 */
[----:B------:R-:W4:Y:S01]  /*3480*/  SYNCS.PHASECHK.TRANS64.TRYWAIT P0, [UR15+0x8], R18 ;  /* 0x00000812ff0075a7 */ /* 0x000f22000800014f */
[----:B------:R-:W-:Y:S01]  /*3490*/  USHF.R.U32.HI UR6, URZ, 0x2, UR7 ;  /* 0x000000023f067899 */ /* 0x000fe20008011607 */
[----:B------:R-:W-:Y:S01]  /*34a0*/  SHF.R.S32.HI R27, RZ, 0x1f, R26 ;  /* 0x0000001fff1b7819 */ /* 0x000fe2000001141a */
[----:B------:R-:W-:-:S02]  /*34b0*/  USEL UR8, URZ, 0x1, !UP0 ;  /* 0x000000013f087887 */ /* 0x000fc4000c000000 */
[----:B------:R-:W-:Y:S02]  /*34c0*/  UIMAD UR4, UR6, -0x12, UR4 ;  /* 0xffffffee060478a4 */ /* 0x000fe4000f8e0204 */
[----:B------:R-:W-:-:S04]  /*34d0*/  ULOP3.LUT UR5, UR5, UR8, URZ, 0x3c, !UPT ;  /* 0x0000000805057292 */ /* 0x000fc8000f8e3c3f */
[----:B------:R-:W-:Y:S01]  /*34e0*/  @UP1 ULOP3.LUT UR5, UR5, 0x1, UR6, 0x78, !UPT ;  /* 0x0000000105051892 */ /* 0x000fe2000f8e7806 */
[----:B-1--4-:R-:W-:Y:S11]  /*34f0*/  @!P0 BRA `(.L_x_39) ;  /* 0x0000006800208947 */ /* 0x012ff60003800000 */
.L_x_211:
[----:B------:R-:W-:Y:S01]  /*3500*/  IMAD.SHL.U32 R28, R6, 0x40, RZ ;  /* 0x00000040061c7824 */ /* 0x000fe200078e00ff */
[----:B------:R-:W-:Y:S01]  /*3510*/  ULDC UR8, c[0x0][0x284] ;  /* 0x0000a10000087ab9 */ /* 0x000fe20000000800 */
[----:B------:R-:W-:Y:S01]  /*3520*/  IMAD.SHL.U32 R33, R5, 0x80, RZ ;  /* 0x0000008005217824 */ /* 0x000fe200078e00ff */
[----:B------:R-:W-:Y:S01]  /*3530*/  SHF.R.S32.HI R34, RZ, 0x1f, R4 ;  /* 0x0000001fff227819 */ /* 0x000fe20000011404 */
[----:B------:R-:W-:Y:S01]  /*3540*/  ULDC.64 UR6, c[0x0][0x5d0] ;  /* 0x0001740000067ab9 */ /* 0x000fe20000000a00 */
[----:B------:R-:W-:Y:S01]  /*3550*/  ISETP.GE.AND P0, PT, R28, UR8, PT ;  /* 0x000000081c007c0c */ /* 0x000fe2000bf06270 */
[----:B0-----:R-:W-:Y:S01]  /*3560*/  IMAD.WIDE.U32 R18, R4, UR6, R26 ;  /* 0x0000000604127c25 */ /* 0x001fe2000f8e001a */
[----:B------:R-:W-:Y:S02]  /*3570*/  SHF.R.S32.HI R32, RZ, 0x1f, R33 ;  /* 0x0000001fff207819 */ /* 0x000fe40000011421 */
[C---:B------:R-:W-:Y:S01]  /*3580*/  ISETP.GE.OR P0, PT, R33.reuse, R29, P0 ;  /* 0x0000001d2100720c */ /* 0x040fe20000706670 */
[----:B------:R-:W-:Y:S01]  /*3590*/  IMAD R5, R34, UR6, RZ ;  /* 0x0000000622057c24 */ /* 0x000fe2000f8e02ff */
[----:B------:R-:W-:-:S03]  /*35a0*/  IADD3 R18, P1, R33, R18, RZ ;  /* 0x0000001221127210 */ /* 0x000fc60007f3e0ff */
[----:B------:R-:W-:-:S05]  /*35b0*/  IMAD R5, R4, UR7, R5 ;  /* 0x0000000704057c24 */ /* 0x000fca000f8e0205 */
[----:B------:R-:W-:-:S03]  /*35c0*/  IADD3.X R19, R32, R19, R5, P1, !PT ;  /* 0x0000001320137210 */ /* 0x000fc60000ffe405 */
[----:B------:R-:W-:Y:S05]  /*35d0*/  @P0 BRA `(.L_x_40) ;  /* 0x0000004400b80947 */ /* 0x000fea0003800000 */
[----:B------:R-:W0:Y:S01]  /*35e0*/  LDC.64 R30, c[0x0][0x5c8] ;  /* 0x00017200ff1e7b82 */ /* 0x000e220000000a00 */
[----:B------:R-:W-:Y:S01]  /*35f0*/  IMAD.WIDE R24, R6, 0x40, R10 ;  /* 0x0000004006187825 */ /* 0x000fe200078e020a */
[----:B------:R-:W-:Y:S01]  /*3600*/  ULDC.64 UR6, c[0x0][0x5c0] ;  /* 0x0001700000067ab9 */ /* 0x000fe20000000a00 */
[----:B------:R-:W-:Y:S02]  /*3610*/  BSSY B0, `(.L_x_40) ;  /* 0x000046a000007945 */ /* 0x000fe40003800000 */
[----:B------:R-:W-:-:S04]  /*3620*/  IMAD R6, R16, -0x2, R29 ;  /* 0xfffffffe10067824 */ /* 0x000fc800078e021d */
[----:B------:R-:W-:Y:S02]  /*3630*/  IMAD.IADD R6, R6, 0x1, -R33 ;  /* 0x0000000106067824 */ /* 0x000fe400078e0a21 */
[-C--:B0-----:R-:W-:Y:S02]  /*3640*/  IMAD R5, R25, R30.reuse, RZ ;  /* 0x0000001e19057224 */ /* 0x081fe400078e02ff */
[----:B------:R-:W-:-:S04]  /*3650*/  IMAD.WIDE.U32 R18, R24, R30, R18 ;  /* 0x0000001e18127225 */ /* 0x000fc800078e0012 */
[----:B------:R-:W-:Y:S01]  /*3660*/  IMAD R21, R24, R31, R5 ;  /* 0x0000001f18157224 */ /* 0x000fe200078e0205 */
[----:B------:R-:W-:Y:S02]  /*3670*/  LEA R5, P0, R30, R18, 0x3 ;  /* 0x000000121e057211 */ /* 0x000fe400078018ff */
[----:B------:R-:W-:Y:S01]  /*3680*/  IADD3 R20, P1, R18, UR6, RZ ;  /* 0x0000000612147c10 */ /* 0x000fe2000ff3e0ff */
[----:B------:R-:W-:Y:S01]  /*3690*/  IMAD.IADD R21, R19, 0x1, R21 ;  /* 0x0000000113157824 */ /* 0x000fe200078e0215 */
[----:B------:R-:W-:-:S04]  /*36a0*/  IADD3 R18, P3, R5, UR6, RZ ;  /* 0x0000000605127c10 */ /* 0x000fc8000ff7e0ff */
[----:B------:R-:W-:Y:S01]  /*36b0*/  LEA.HI.X R5, R30, R21, R31, 0x3, P0 ;  /* 0x000000151e057211 */ /* 0x000fe200000f1c1f */
[----:B------:R-:W-:Y:S01]  /*36c0*/  IMAD.IADD R30, R17, 0x1, -R28 ;  /* 0x00000001111e7824 */ /* 0x000fe200078e0a1c */
[----:B---3-5:R-:W-:Y:S02]  /*36d0*/  FSETP.NEU.AND P0, PT, R15, RZ, PT ;  /* 0x000000ff0f00720b */ /* 0x028fe40003f0d000 */
[----:B------:R-:W-:Y:S02]  /*36e0*/  IADD3.X R21, R21, UR7, RZ, P1, !PT ;  /* 0x0000000715157c10 */ /* 0x000fe40008ffe4ff */
[----:B------:R-:W-:-:S09]  /*36f0*/  IADD3.X R19, R5, UR7, RZ, P3, !PT ;  /* 0x0000000705137c10 */ /* 0x000fd20009ffe4ff */
[----:B------:R-:W-:Y:S05]  /*3700*/  @!P0 BRA `(.L_x_41) ;  /* 0x0000003400608947 */ /* 0x000fea0003800000 */
[----:B------:R-:W-:Y:S01]  /*3710*/  ULDC.64 UR6, c[0x0][0x5b8] ;  /* 0x00016e0000067ab9 */ /* 0x000fe20000000a00 */
[----:B------:R-:W-:Y:S01]  /*3720*/  ULDC.64 UR8, c[0x0][0x5a8] ;  /* 0x00016a0000087ab9 */ /* 0x000fe20000000a00 */
[----:B------:R-:W-:Y:S01]  /*3730*/  IMAD.WIDE.U32 R26, R4, UR6, R26 ;  /* 0x00000006041a7c25 */ /* 0x000fe2000f8e001a */
[----:B------:R-:W-:Y:S01]  /*3740*/  BSSY B1, `(.L_x_42) ;  /* 0x0000010000017945 */ /* 0x000fe20003800000 */
[----:B------:R-:W-:Y:S02]  /*3750*/  PRMT R28, RZ, 0x7610, R28 ;  /* 0x00007610ff1c7816 */ /* 0x000fe4000000001c */
[----:B------:R-:W-:Y:S01]  /*3760*/  IMAD R5, R34, UR6, RZ ;  /* 0x0000000622057c24 */ /* 0x000fe2000f8e02ff */
[----:B------:R-:W-:-:S03]  /*3770*/  IADD3 R26, P0, R33, R26, RZ ;  /* 0x0000001a211a7210 */ /* 0x000fc60007f1e0ff */
[----:B------:R-:W-:Y:S01]  /*3780*/  IMAD R5, R4, UR7, R5 ;  /* 0x0000000704057c24 */ /* 0x000fe2000f8e0205 */
[----:B------:R-:W-:Y:S02]  /*3790*/  ULDC.64 UR6, c[0x0][0x5b0] ;  /* 0x00016c0000067ab9 */ /* 0x000fe40000000a00 */
[----:B------:R-:W-:Y:S02]  /*37a0*/  IMAD R29, R25, UR6, RZ ;  /* 0x00000006191d7c24 */ /* 0x000fe4000f8e02ff */
[----:B------:R-:W-:Y:S02]  /*37b0*/  IADD3.X R27, R32, R27, R5, P0, !PT ;  /* 0x0000001b201b7210 */ /* 0x000fe400007fe405 */
[----:B------:R-:W-:Y:S01]  /*37c0*/  ISETP.GE.AND P0, PT, R30, 0x1, PT ;  /* 0x000000011e00780c */ /* 0x000fe20003f06270 */
[C---:B------:R-:W-:Y:S02]  /*37d0*/  IMAD R29, R24.reuse, UR7, R29 ;  /* 0x00000007181d7c24 */ /* 0x040fe4000f8e021d */
[----:B------:R-:W-:Y:S01]  /*37e0*/  IMAD.WIDE.U32 R4, R24, UR6, R26 ;  /* 0x0000000618047c25 */ /* 0x000fe2000f8e001a */
[----:B------:R-:W-:-:S02]  /*37f0*/  ISETP.LT.OR P4, PT, R6, 0x1, !P0 ;  /* 0x000000010600780c */ /* 0x000fc40004781670 */
[----:B------:R-:W-:-:S04]  /*3800*/  IADD3 R4, P1, R4, UR8, RZ ;  /* 0x0000000804047c10 */ /* 0x000fc8000ff3e0ff */
[----:B------:R-:W-:-:S07]  /*3810*/  IADD3.X R5, R5, UR9, R29, P1, !PT ;  /* 0x0000000905057c10 */ /* 0x000fce0008ffe41d */
[----:B------:R-:W-:Y:S05]  /*3820*/  @P4 BRA `(.L_x_43) ;  /* 0x0000000000044947 */ /* 0x000fea0003800000 */
[----:B------:R0:W5:Y:S02]  /*3830*/  LDG.E.U8 R28, desc[UR18][R4.64] ;  /* 0x00000012041c7981 */ /* 0x000164000c1e1100 */
.L_x_43:
[----:B------:R-:W-:Y:S05]  /*3840*/  BSYNC B1 ;  /* 0x0000000000017941 */ /* 0x000fea0003800000 */
.L_x_42:
[----:B-----5:R-:W-:Y:S01]  /*3850*/  LOP3.LUT R28, R28, 0xff, RZ, 0xc0, !PT ;  /* 0x000000ff1c1c7812 */ /* 0x020fe200078ec0ff */
[----:B------:R-:W-:Y:S01]  /*3860*/  BSSY B1, `(.L_x_44) ;  /* 0x000000b000017945 */ /* 0x000fe20003800000 */
[----:B------:R-:W-:Y:S02]  /*3870*/  ISETP.LT.OR P3, PT, R6, 0x2, !P0 ;  /* 0x000000020600780c */ /* 0x000fe40004761670 */
[----:B------:R-:W-:-:S05]  /*3880*/  F2FP.F16.E4M3.UNPACK_B R28, R28 ;  /* 0x0000001cff1c723e */ /* 0x000fca00020006ff */
[----:B------:R-:W-:-:S05]  /*3890*/  HADD2.F32 R28, -RZ, R28.H0_H0 ;  /* 0x2000001cff1c7230 */ /* 0x000fca0000004100 */
[----:B------:R-:W-:-:S04]  /*38a0*/  FMUL R28, R28, R15 ;  /* 0x0000000f1c1c7220 */ /* 0x000fc80000400000 */
[----:B--2---:R-:W-:-:S05]  /*38b0*/  FFMA R28, R151, R14, R28 ;  /* 0x0000000e971c7223 */ /* 0x004fca000000001c */
[----:B------:R-:W-:Y:S02]  /*38c0*/  F2FP.SATFINITE.E4M3.F32.PACK_AB_MERGE_C R29, RZ, R28, RZ ;  /* 0x0000001cff1d723e */ /* 0x000fe400048070ff */
[----:B------:R-:W-:-:S03]  /*38d0*/  PRMT R28, RZ, 0x7610, R28 ;  /* 0x00007610ff1c7816 */ /* 0x000fc6000000001c */
[----:B------:R1:W-:Y:S01]  /*38e0*/  @!P4 STG.E.U8 desc[UR18][R20.64], R29 ;  /* 0x0000001d1400c986 */ /* 0x0003e2000c101112 */
[----:B------:R-:W-:Y:S05]  /*38f0*/  @P3 BRA `(.L_x_45) ;  /* 0x0000000000043947 */ /* 0x000fea0003800000 */
[----:B------:R2:W5:Y:S02]  /*3900*/  LDG.E.U8 R28, desc[UR18][R4.64+0x1] ;  /* 0x00000112041c7981 */ /* 0x000564000c1e1100 */
.L_x_45:
[----:B------:R-:W-:Y:S05]  /*3910*/  BSYNC B1 ;  /* 0x0000000000017941 */ /* 0x000fea0003800000 */
.L_x_44:
[----:B-----5:R-:W-:Y:S01]  /*3920*/  LOP3.LUT R28, R28, 0xff, RZ, 0xc0, !PT ;  /* 0x000000ff1c1c7812 */ /* 0x020fe200078ec0ff */
[----:B------:R-:W-:Y:S01]  /*3930*/  BSSY B1, `(.L_x_46) ;  /* 0x0000013000017945 */ /* 0x000fe20003800000 */
[----:B-1----:R-:W-:Y:S02]  /*3940*/  IADD3 R29, P1, R24, 0x8, RZ ;  /* 0x00000008181d7810 */ /* 0x002fe40007f3e0ff */
[----:B------:R-:W-:-:S03]  /*3950*/  F2FP.F16.E4M3.UNPACK_B R28, R28 ;  /* 0x0000001cff1c723e */ /* 0x000fc600020006ff */
[----:B------:R-:W-:Y:S01]  /*3960*/  IMAD.X R24, RZ, RZ, R25, P1 ;  /* 0x000000ffff187224 */ /* 0x000fe200008e0619 */
[----:B------:R-:W-:Y:S01]  /*3970*/  ISETP.GE.AND P1, PT, R30, 0x9, PT ;  /* 0x000000091e00780c */ /* 0x000fe20003f26270 */
[----:B------:R-:W-:Y:S02]  /*3980*/  HADD2.F32 R28, -RZ, R28.H0_H0 ;  /* 0x2000001cff1c7230 */ /* 0x000fe40000004100 */
[----:B------:R-:W-:Y:S01]  /*3990*/  IMAD R24, R24, UR6, RZ ;  /* 0x0000000618187c24 */ /* 0x000fe2000f8e02ff */
[----:B------:R-:W-:Y:S01]  /*39a0*/  ISETP.LT.OR P5, PT, R6, 0x1, !P1 ;  /* 0x000000010600780c */ /* 0x000fe20004fa1670 */
[----:B------:R-:W-:-:S04]  /*39b0*/  IMAD.WIDE.U32 R26, R29, UR6, R26 ;  /* 0x000000061d1a7c25 */ /* 0x000fc8000f8e001a */
[----:B------:R-:W-:Y:S01]  /*39c0*/  FMUL R25, R28, R15 ;  /* 0x0000000f1c197220 */ /* 0x000fe20000400000 */
[----:B------:R-:W-:-:S03]  /*39d0*/  IMAD R29, R29, UR7, R24 ;  /* 0x000000071d1d7c24 */ /* 0x000fc6000f8e0218 */
[----:B------:R-:W-:Y:S01]  /*39e0*/  FFMA R25, R146, R14, R25 ;  /* 0x0000000e92197223 */ /* 0x000fe20000000019 */
[----:B------:R-:W-:Y:S02]  /*39f0*/  IADD3 R24, P4, R26, UR8, RZ ;  /* 0x000000081a187c10 */ /* 0x000fe4000ff9e0ff */
[----:B------:R-:W-:Y:S02]  /*3a00*/  PRMT R26, RZ, 0x7610, R26 ;  /* 0x00007610ff1a7816 */ /* 0x000fe4000000001a */
[----:B------:R-:W-:Y:S02]  /*3a10*/  F2FP.SATFINITE.E4M3.F32.PACK_AB_MERGE_C R31, RZ, R25, RZ ;  /* 0x00000019ff1f723e */ /* 0x000fe400048070ff */
[----:B------:R-:W-:-:S03]  /*3a20*/  IADD3.X R25, R27, UR9, R29, P4, !PT ;  /* 0x000000091b197c10 */ /* 0x000fc6000a7fe41d */
[----:B------:R1:W-:Y:S01]  /*3a30*/  @!P3 STG.E.U8 desc[UR18][R20.64+0x1], R31 ;  /* 0x0000011f1400b986 */ /* 0x0003e2000c101112 */
[----:B------:R-:W-:Y:S05]  /*3a40*/  @P5 BRA `(.L_x_47) ;  /* 0x0000000000045947 */ /* 0x000fea0003800000 */
[----:B------:R3:W5:Y:S02]  /*3a50*/  LDG.E.U8 R26, desc[UR18][R24.64] ;  /* 0x00000012181a7981 */ /* 0x000764000c1e1100 */
.L_x_47:
[----:B------:R-:W-:Y:S05]  /*3a60*/  BSYNC B1 ;  /* 0x0000000000017941 */ /* 0x000fea0003800000 */
.L_x_46:
[----:B-----5:R-:W-:Y:S01]  /*3a70*/  LOP3.LUT R26, R26, 0xff, RZ, 0xc0, !PT ;  /* 0x000000ff1a1a7812 */ /* 0x020fe200078ec0ff */
[----:B------:R-:W-:Y:S01]  /*3a80*/  BSSY B1, `(.L_x_48) ;  /* 0x000000b000017945 */ /* 0x000fe20003800000 */
[----:B------:R-:W-:Y:S02]  /*3a90*/  ISETP.LT.OR P3, PT, R6, 0x2, !P1 ;  /* 0x000000020600780c */ /* 0x000fe40004f61670 */
[----:B------:R-:W-:-:S05]  /*3aa0*/  F2FP.F16.E4M3.UNPACK_B R26, R26 ;  /* 0x0000001aff1a723e */ /* 0x000fca00020006ff */
[----:B------:R-:W-:-:S05]  /*3ab0*/  HADD2.F32 R26, -RZ, R26.H0_H0 ;  /* 0x2000001aff1a7230 */ /* 0x000fca0000004100 */
[----:B------:R-:W-:-:S04]  /*3ac0*/  FMUL R26, R26, R15 ;  /* 0x0000000f1a1a7220 */ /* 0x000fc80000400000 */
[----:B------:R-:W-:-:S05]  /*3ad0*/  FFMA R26, R149, R14, R26 ;  /* 0x0000000e951a7223 */ /* 0x000fca000000001a */
[----:B------:R-:W-:Y:S02]  /*3ae0*/  F2FP.SATFINITE.E4M3.F32.PACK_AB_MERGE_C R27, RZ, R26, RZ ;  /* 0x0000001aff1b723e */ /* 0x000fe400048070ff */
[----:B------:R-:W-:-:S03]  /*3af0*/  PRMT R26, RZ, 0x7610, R26 ;  /* 0x00007610ff1a7816 */ /* 0x000fc6000000001a */
[----:B------:R4:W-:Y:S01]  /*3b00*/  @!P5 STG.E.U8 desc[UR18][R18.64], R27 ;  /* 0x0000001b1200d986 */ /* 0x0009e2000c101112 */
[----:B------:R-:W-:Y:S05]  /*3b10*/  @P3 BRA `(.L_x_49) ;  /* 0x0000000000043947 */ /* 0x000fea0003800000 */
[----:B------:R0:W5:Y:S02]  /*3b20*/  LDG.E.U8 R26, desc[UR18][R24.64+0x1] ;  /* 0x00000112181a7981 */ /* 0x000164000c1e1100 */
.L_x_49:
[----:B------:R-:W-:Y:S05]  /*3b30*/  BSYNC B1 ;  /* 0x0000000000017941 */ /* 0x000fea0003800000 */
.L_x_48:
[----:B-----5:R-:W-:Y:S01]  /*3b40*/  LOP3.LUT R26, R26, 0xff, RZ, 0xc0, !PT ;  /* 0x000000ff1a1a7812 */ /* 0x020fe200078ec0ff */
[----:B------:R-:W-:Y:S01]  /*3b50*/  BSSY B1, `(.L_x_50) ;  /* 0x000000b000017945 */ /* 0x000fe20003800000 */
[----:B------:R-:W-:Y:S02]  /*3b60*/  ISETP.LT.OR P4, PT, R6, 0x9, !P0 ;  /* 0x000000090600780c */ /* 0x000fe40004781670 */
[----:B------:R-:W-:-:S05]  /*3b70*/  F2FP.F16.E4M3.UNPACK_B R26, R26 ;  /* 0x0000001aff1a723e */ /* 0x000fca00020006ff */
[----:B------:R-:W-:-:S05]  /*3b80*/  HADD2.F32 R26, -RZ, R26.H0_H0 ;  /* 0x2000001aff1a7230 */ /* 0x000fca0000004100 */
[----:B----4-:R-:W-:Y:S01]  /*3b90*/  FMUL R27, R26, R15 ;  /* 0x0000000f1a1b7220 */ /* 0x010fe20000400000 */
[----:B------:R-:W-:-:S03]  /*3ba0*/  PRMT R26, RZ, 0x7610, R26 ;  /* 0x00007610ff1a7816 */ /* 0x000fc6000000001a */
[----:B------:R-:W-:-:S05]  /*3bb0*/  FFMA R27, R144, R14, R27 ;  /* 0x0000000e901b7223 */ /* 0x000fca000000001b */
[----:B------:R-:W-:-:S05]  /*3bc0*/  F2FP.SATFINITE.E4M3.F32.PACK_AB_MERGE_C R27, RZ, R27, RZ ;  /* 0x0000001bff1b723e */ /* 0x000fca00048070ff */
[----:B------:R4:W-:Y:S01]  /*3bd0*/  @!P3 STG.E.U8 desc[UR18][R18.64+0x1], R27 ;  /* 0x0000011b1200b986 */ /* 0x0009e2000c101112 */
[----:B------:R-:W-:Y:S05]  /*3be0*/  @P4 BRA `(.L_x_51) ;  /* 0x0000000000044947 */ /* 0x000fea0003800000 */
[----:B------:R0:W5:Y:S02]  /*3bf0*/  LDG.E.U8 R26, desc[UR18][R4.64+0x8] ;  /* 0x00000812041a7981 */ /* 0x000164000c1e1100 */
.L_x_51:
[----:B------:R-:W-:Y:S05]  /*3c00*/  BSYNC B1 ;  /* 0x0000000000017941 */ /* 0x000fea0003800000 */
.L_x_50:
[----:B-----5:R-:W-:Y:S01]  /*3c10*/  LOP3.LUT R26, R26, 0xff, RZ, 0xc0, !PT ;  /* 0x000000ff1a1a7812 */ /* 0x020fe200078ec0ff */
[----:B------:R-:W-:Y:S01]  /*3c20*/  BSSY B1, `(.L_x_52) ;  /* 0x000000b000017945 */ /* 0x000fe20003800000 */
[----:B------:R-:W-:Y:S02]  /*3c30*/  ISETP.LT.OR P3, PT, R6, 0xa, !P0 ;  /* 0x0000000a0600780c */ /* 0x000fe40004761670 */
[----:B------:R-:W-:-:S05]  /*3c40*/  F2FP.F16.E4M3.UNPACK_B R26, R26 ;  /* 0x0000001aff1a723e */ /* 0x000fca00020006ff */
[----:B------:R-:W-:-:S05]  /*3c50*/  HADD2.F32 R26, -RZ, R26.H0_H0 ;  /* 0x2000001aff1a7230 */ /* 0x000fca0000004100 */
[----:B------:R-:W-:-:S04]  /*3c60*/  FMUL R26, R26, R15 ;  /* 0x0000000f1a1a7220 */ /* 0x000fc80000400000 */
[----:B------:R-:W-:-:S05]  /*3c70*/  FFMA R26, R147, R14, R26 ;  /* 0x0000000e931a7223 */ /* 0x000fca000000001a */
[----:B----4-:R-:W-:Y:S02]  /*3c80*/  F2FP.SATFINITE.E4M3.F32.PACK_AB_MERGE_C R27, RZ, R26, RZ ;  /* 0x0000001aff1b723e */ /* 0x010fe400048070ff */
[----:B------:R-:W-:-:S03]  /*3c90*/  PRMT R26, RZ, 0x7610, R26 ;  /* 0x00007610ff1a7816 */ /* 0x000fc6000000001a */
[----:B------:R4:W-:Y:S01]  /*3ca0*/  @!P4 STG.E.U8 desc[UR18][R20.64+0x8], R27 ;  /* 0x0000081b1400c986 */ /* 0x0009e2000c101112 */
[----:B------:R-:W-:Y:S05]  /*3cb0*/  @P3 BRA `(.L_x_53) ;  /* 0x0000000000043947 */ /* 0x000fea0003800000 */
[----:B------:R0:W5:Y:S02]  /*3cc0*/  LDG.E.U8 R26, desc[UR18][R4.64+0x9] ;  /* 0x00000912041a7981 */ /* 0x000164000c1e1100 */
.L_x_53:
[----:B------:R-:W-:Y:S05]  /*3cd0*/  BSYNC B1 ;  /* 0x0000000000017941 */ /* 0x000fea0003800000 */
.L_x_52:
        /* <DEDUP_REMOVED lines=12> */
.L_x_55:
[----:B------:R-:W-:Y:S05]  /*3da0*/  BSYNC B1 ;  /* 0x0000000000017941 */ /* 0x000fea0003800000 */
.L_x_54:
        /* <DEDUP_REMOVED lines=12> */
.L_x_57:
[----:B------:R-:W-:Y:S05]  /*3e70*/  BSYNC B1 ;  /* 0x0000000000017941 */ /* 0x000fea0003800000 */
.L_x_56:
        /* <DEDUP_REMOVED lines=12> */
.L_x_59:
[----:B------:R-:W-:Y:S05]  /*3f40*/  BSYNC B1 ;  /* 0x0000000000017941 */ /* 0x000fea0003800000 */
.L_x_58:
        /* <DEDUP_REMOVED lines=12> */
.L_x_61:
[----:B------:R-:W-:Y:S05]  /*4010*/  BSYNC B1 ;  /* 0x0000000000017941 */ /* 0x000fea0003800000 */
.L_x_60:
        /* <DEDUP_REMOVED lines=12> */
.L_x_63:
[----:B------:R-:W-:Y:S05]  /*40e0*/  BSYNC B1 ;  /* 0x0000000000017941 */ /* 0x000fea0003800000 */
.L_x_62:
        /* <DEDUP_REMOVED lines=12> */
.L_x_65:
[----:B------:R-:W-:Y:S05]  /*41b0*/  BSYNC B1 ;  /* 0x0000000000017941 */ /* 0x000fea0003800000 */
.L_x_64:
        /* <DEDUP_REMOVED lines=12> */
.L_x_67:
[----:B------:R-:W-:Y:S05]  /*4280*/  BSYNC B1 ;  /* 0x0000000000017941 */ /* 0x000fea0003800000 */
.L_x_66:
        /* <DEDUP_REMOVED lines=12> */
.L_x_69:
[----:B------:R-:W-:Y:S05]  /*4350*/  BSYNC B1 ;  /* 0x0000000000017941 */ /* 0x000fea0003800000 */
.L_x_68:
        /* <DEDUP_REMOVED lines=12> */
.L_x_71:
[----:B------:R-:W-:Y:S05]  /*4420*/  BSYNC B1 ;  /* 0x0000000000017941 */ /* 0x000fea0003800000 */
.L_x_70:
        /* <DEDUP_REMOVED lines=12> */
.L_x_73:
[----:B------:R-:W-:Y:S05]  /*44f0*/  BSYNC B1 ;  /* 0x0000000000017941 */ /* 0x000fea0003800000 */
.L_x_72:
        /* <DEDUP_REMOVED lines=12> */
.L_x_75:
[----:B------:R-:W-:Y:S05]  /*45c0*/  BSYNC B1 ;  /* 0x0000000000017941 */ /* 0x000fea0003800000 */
.L_x_74:
        /* <DEDUP_REMOVED lines=12> */
.L_x_77:
[----:B------:R-:W-:Y:S05]  /*4690*/  BSYNC B1 ;  /* 0x0000000000017941 */ /* 0x000fea0003800000 */
.L_x_76:
        /* <DEDUP_REMOVED lines=12> */
.L_x_79:
[----:B------:R-:W-:Y:S05]  /*4760*/  BSYNC B1 ;  /* 0x0000000000017941 */ /* 0x000fea0003800000 */
.L_x_78:
        /* <DEDUP_REMOVED lines=12> */
.L_x_81:
[----:B------:R-:W-:Y:S05]  /*4830*/  BSYNC B1 ;  /* 0x0000000000017941 */ /* 0x000fea0003800000 */
.L_x_80:
        /* <DEDUP_REMOVED lines=12> */
.L_x_83:
[----:B------:R-:W-:Y:S05]  /*4900*/  BSYNC B1 ;  /* 0x0000000000017941 */ /* 0x000fea0003800000 */
.L_x_82:
        /* <DEDUP_REMOVED lines=12> */
.L_x_85:
[----:B------:R-:W-:Y:S05]  /*49d0*/  BSYNC B1 ;  /* 0x0000000000017941 */ /* 0x000fea0003800000 */
.L_x_84:
        /* <DEDUP_REMOVED lines=12> */
.L_x_87:
[----:B------:R-:W-:Y:S05]  /*4aa0*/  BSYNC B1 ;  /* 0x0000000000017941 */ /* 0x000fea0003800000 */
.L_x_86:
        /* <DEDUP_REMOVED lines=12> */
.L_x_89:
[----:B------:R-:W-:Y:S05]  /*4b70*/  BSYNC B1 ;  /* 0x0000000000017941 */ /* 0x000fea0003800000 */
.L_x_88:
        /* <DEDUP_REMOVED lines=12> */
.L_x_91:
[----:B------:R-:W-:Y:S05]  /*4c40*/  BSYNC B1 ;  /* 0x0000000000017941 */ /* 0x000fea0003800000 */
.L_x_90:
        /* <DEDUP_REMOVED lines=12> */
.L_x_93:
[----:B------:R-:W-:Y:S05]  /*4d10*/  BSYNC B1 ;  /* 0x0000000000017941 */ /* 0x000fea0003800000 */
.L_x_92:
        /* <DEDUP_REMOVED lines=12> */
.L_x_95:
[----:B------:R-:W-:Y:S05]  /*4de0*/  BSYNC B1 ;  /* 0x0000000000017941 */ /* 0x000fea0003800000 */
.L_x_94:
        /* <DEDUP_REMOVED lines=12> */
.L_x_97:
[----:B------:R-:W-:Y:S05]  /*4eb0*/  BSYNC B1 ;  /* 0x0000000000017941 */ /* 0x000fea0003800000 */
.L_x_96:
        /* <DEDUP_REMOVED lines=12> */
.L_x_99:
[----:B------:R-:W-:Y:S05]  /*4f80*/  BSYNC B1 ;  /* 0x0000000000017941 */ /* 0x000fea0003800000 */
.L_x_98:
        /* <DEDUP_REMOVED lines=12> */
.L_x_101:
[----:B------:R-:W-:Y:S05]  /*5050*/  BSYNC B1 ;  /* 0x0000000000017941 */ /* 0x000fea0003800000 */
.L_x_100:
        /* <DEDUP_REMOVED lines=12> */
.L_x_103:
[----:B------:R-:W-:Y:S05]  /*5120*/  BSYNC B1 ;  /* 0x0000000000017941 */ /* 0x000fea0003800000 */
.L_x_102:
        /* <DEDUP_REMOVED lines=12> */
.L_x_105:
[----:B------:R-:W-:Y:S05]  /*51f0*/  BSYNC B1 ;  /* 0x0000000000017941 */ /* 0x000fea0003800000 */
.L_x_104:
        /* <DEDUP_REMOVED lines=12> */
.L_x_107:
[----:B------:R-:W-:Y:S05]  /*52c0*/  BSYNC B1 ;  /* 0x0000000000017941 */ /* 0x000fea0003800000 */
.L_x_106:
        /* <DEDUP_REMOVED lines=12> */
.L_x_109:
[----:B------:R-:W-:Y:S05]  /*5390*/  BSYNC B1 ;  /* 0x0000000000017941 */ /* 0x000fea0003800000 */
.L_x_108:
        /* <DEDUP_REMOVED lines=12> */
.L_x_111:
[----:B------:R-:W-:Y:S05]  /*5460*/  BSYNC B1 ;  /* 0x0000000000017941 */ /* 0x000fea0003800000 */
.L_x_110:
        /* <DEDUP_REMOVED lines=12> */
.L_x_113:
[----:B------:R-:W-:Y:S05]  /*5530*/  BSYNC B1 ;  /* 0x0000000000017941 */ /* 0x000fea0003800000 */
.L_x_112:
        /* <DEDUP_REMOVED lines=12> */
.L_x_115:
[----:B------:R-:W-:Y:S05]  /*5600*/  BSYNC B1 ;  /* 0x0000000000017941 */ /* 0x000fea0003800000 */
.L_x_114:
        /* <DEDUP_REMOVED lines=12> */
.L_x_117:
[----:B------:R-:W-:Y:S05]  /*56d0*/  BSYNC B1 ;  /* 0x0000000000017941 */ /* 0x000fea0003800000 */
.L_x_116:
        /* <DEDUP_REMOVED lines=12> */
.L_x_119:
[----:B------:R-:W-:Y:S05]  /*57a0*/  BSYNC B1 ;  /* 0x0000000000017941 */ /* 0x000fea0003800000 */
.L_x_118:
        /* <DEDUP_REMOVED lines=12> */
.L_x_121:
[----:B------:R-:W-:Y:S05]  /*5870*/  BSYNC B1 ;  /* 0x0000000000017941 */ /* 0x000fea0003800000 */
.L_x_120:
        /* <DEDUP_REMOVED lines=12> */
.L_x_123:
[----:B------:R-:W-:Y:S05]  /*5940*/  BSYNC B1 ;  /* 0x0000000000017941 */ /* 0x000fea0003800000 */
.L_x_122:
        /* <DEDUP_REMOVED lines=12> */
.L_x_125:
[----:B------:R-:W-:Y:S05]  /*5a10*/  BSYNC B1 ;  /* 0x0000000000017941 */ /* 0x000fea0003800000 */
.L_x_124:
        /* <DEDUP_REMOVED lines=12> */
.L_x_127:
[----:B------:R-:W-:Y:S05]  /*5ae0*/  BSYNC B1 ;  /* 0x0000000000017941 */ /* 0x000fea0003800000 */
.L_x_126:
        /* <DEDUP_REMOVED lines=12> */
.L_x_129:
[----:B------:R-:W-:Y:S05]  /*5bb0*/  BSYNC B1 ;  /* 0x0000000000017941 */ /* 0x000fea0003800000 */
.L_x_128:
        /* <DEDUP_REMOVED lines=12> */
.L_x_131:
[----:B------:R-:W-:Y:S05]  /*5c80*/  BSYNC B1 ;  /* 0x0000000000017941 */ /* 0x000fea0003800000 */
.L_x_130:
        /* <DEDUP_REMOVED lines=12> */
.L_x_133:
[----:B------:R-:W-:Y:S05]  /*5d50*/  BSYNC B1 ;  /* 0x0000000000017941 */ /* 0x000fea0003800000 */
.L_x_132:
        /* <DEDUP_REMOVED lines=12> */
.L_x_135:
[----:B------:R-:W-:Y:S05]  /*5e20*/  BSYNC B1 ;  /* 0x0000000000017941 */ /* 0x000fea0003800000 */
.L_x_134:
        /* <DEDUP_REMOVED lines=12> */
.L_x_137:
[----:B------:R-:W-:Y:S05]  /*5ef0*/  BSYNC B1 ;  /* 0x0000000000017941 */ /* 0x000fea0003800000 */
.L_x_136:
        /* <DEDUP_REMOVED lines=12> */
.L_x_139:
[----:B------:R-:W-:Y:S05]  /*5fc0*/  BSYNC B1 ;  /* 0x0000000000017941 */ /* 0x000fea0003800000 */
.L_x_138:
        /* <DEDUP_REMOVED lines=12> */
.L_x_141:
[----:B------:R-:W-:Y:S05]  /*6090*/  BSYNC B1 ;  /* 0x0000000000017941 */ /* 0x000fea0003800000 */
.L_x_140:
        /* <DEDUP_REMOVED lines=12> */
.L_x_143:
[----:B------:R-:W-:Y:S05]  /*6160*/  BSYNC B1 ;  /* 0x0000000000017941 */ /* 0x000fea0003800000 */
.L_x_142:
        /* <DEDUP_REMOVED lines=12> */
.L_x_145:
[----:B------:R-:W-:Y:S05]  /*6230*/  BSYNC B1 ;  /* 0x0000000000017941 */ /* 0x000fea0003800000 */
.L_x_144:
        /* <DEDUP_REMOVED lines=12> */
.L_x_147:
[----:B------:R-:W-:Y:S05]  /*6300*/  BSYNC B1 ;  /* 0x0000000000017941 */ /* 0x000fea0003800000 */
.L_x_146:
        /* <DEDUP_REMOVED lines=12> */
.L_x_149:
[----:B------:R-:W-:Y:S05]  /*63d0*/  BSYNC B1 ;  /* 0x0000000000017941 */ /* 0x000fea0003800000 */
.L_x_148:
        /* <DEDUP_REMOVED lines=12> */
.L_x_151:
[----:B------:R-:W-:Y:S05]  /*64a0*/  BSYNC B1 ;  /* 0x0000000000017941 */ /* 0x000fea0003800000 */
.L_x_150:
        /* <DEDUP_REMOVED lines=12> */
.L_x_153:
[----:B------:R-:W-:Y:S05]  /*6570*/  BSYNC B1 ;  /* 0x0000000000017941 */ /* 0x000fea0003800000 */
.L_x_152:
        /* <DEDUP_REMOVED lines=12> */
.L_x_155:
[----:B------:R-:W-:Y:S05]  /*6640*/  BSYNC B1 ;  /* 0x0000000000017941 */ /* 0x000fea0003800000 */
.L_x_154:
        /* <DEDUP_REMOVED lines=12> */
.L_x_157:
[----:B------:R-:W-:Y:S05]  /*6710*/  BSYNC B1 ;  /* 0x0000000000017941 */ /* 0x000fea0003800000 */
.L_x_156:
        /* <DEDUP_REMOVED lines=12> */
.L_x_159:
[----:B------:R-:W-:Y:S05]  /*67e0*/  BSYNC B1 ;  /* 0x0000000000017941 */ /* 0x000fea0003800000 */
.L_x_158:
        /* <DEDUP_REMOVED lines=12> */
.L_x_161:
[----:B------:R-:W-:Y:S05]  /*68b0*/  BSYNC B1 ;  /* 0x0000000000017941 */ /* 0x000fea0003800000 */
.L_x_160:
        /* <DEDUP_REMOVED lines=12> */
.L_x_163:
[----:B------:R-:W-:Y:S05]  /*6980*/  BSYNC B1 ;  /* 0x0000000000017941 */ /* 0x000fea0003800000 */
.L_x_162:
[----:B-----5:R-:W-:Y:S01]  /*6990*/  LOP3.LUT R26, R26, 0xff, RZ, 0xc0, !PT ;  /* 0x000000ff1a1a7812 */ /* 0x020fe200078ec0ff */
[----:B------:R-:W-:Y:S01]  /*69a0*/  BSSY B1, `(.L_x_164) ;  /* 0x000000b000017945 */ /* 0x000fe20003800000 */
[----:B------:R-:W-:Y:S02]  /*69b0*/  ISETP.LT.OR P0, PT, R6, 0x7a, !P0 ;  /* 0x0000007a0600780c */ /* 0x000fe40004701670 */
[----:B------:R-:W-:-:S05]  /*69c0*/  F2FP.F16.E4M3.UNPACK_B R26, R26 ;  /* 0x0000001aff1a723e */ /* 0x000fca00020006ff */
[----:B------:R-:W-:-:S05]  /*69d0*/  HADD2.F32 R26, -RZ, R26.H0_H0 ;  /* 0x2000001aff1a7230 */ /* 0x000fca0000004100 */
[----:B------:R-:W-:-:S04]  /*69e0*/  FMUL R26, R26, R15 ;  /* 0x0000000f1a1a7220 */ /* 0x000fc80000400000 */
[----:B------:R-:W-:Y:S01]  /*69f0*/  FFMA R26, R23, R14, R26 ;  /* 0x0000000e171a7223 */ /* 0x000fe2000000001a */
[----:B------:R-:W-:-:S04]  /*6a00*/  PRMT R23, RZ, 0x7610, R23 ;  /* 0x00007610ff177816 */ /* 0x000fc80000000017 */
[----:B----4-:R-:W-:-:S05]  /*6a10*/  F2FP.SATFINITE.E4M3.F32.PACK_AB_MERGE_C R27, RZ, R26, RZ ;  /* 0x0000001aff1b723e */ /* 0x010fca00048070ff */
[----:B------:R4:W-:Y:S01]  /*6a20*/  @!P4 STG.E.U8 desc[UR18][R20.64+0x78], R27 ;  /* 0x0000781b1400c986 */ /* 0x0009e2000c101112 */
[----:B------:R-:W-:Y:S05]  /*6a30*/  @P0 BRA `(.L_x_165) ;  /* 0x0000000000040947 */ /* 0x000fea0003800000 */
[----:B------:R0:W5:Y:S02]  /*6a40*/  LDG.E.U8 R23, desc[UR18][R4.64+0x79] ;  /* 0x0000791204177981 */ /* 0x000164000c1e1100 */
.L_x_165:
[----:B------:R-:W-:Y:S05]  /*6a50*/  BSYNC B1 ;  /* 0x0000000000017941 */ /* 0x000fea0003800000 */
.L_x_164:
[----:B-----5:R-:W-:Y:S01]  /*6a60*/  LOP3.LUT R23, R23, 0xff, RZ, 0xc0, !PT ;  /* 0x000000ff17177812 */ /* 0x020fe200078ec0ff */
[----:B------:R-:W-:Y:S01]  /*6a70*/  BSSY B1, `(.L_x_166) ;  /* 0x000000b000017945 */ /* 0x000fe20003800000 */
[----:B------:R-:W-:Y:S02]  /*6a80*/  ISETP.LT.OR P3, PT, R6, 0x79, !P1 ;  /* 0x000000790600780c */ /* 0x000fe40004f61670 */
[----:B------:R-:W-:-:S05]  /*6a90*/  F2FP.F16.E4M3.UNPACK_B R23, R23 ;  /* 0x00000017ff17723e */ /* 0x000fca00020006ff */
[----:B0-2---:R-:W-:-:S05]  /*6aa0*/  HADD2.F32 R4, -RZ, R23.H0_H0 ;  /* 0x20000017ff047230 */ /* 0x005fca0000004100 */
[----:B------:R-:W-:Y:S01]  /*6ab0*/  FMUL R5, R4, R15 ;  /* 0x0000000f04057220 */ /* 0x000fe20000400000 */
[----:B------:R-:W-:-:S03]  /*6ac0*/  PRMT R4, RZ, 0x7610, R4 ;  /* 0x00007610ff047816 */ /* 0x000fc60000000004 */
[----:B------:R-:W-:-:S05]  /*6ad0*/  FFMA R5, R22, R14, R5 ;  /* 0x0000000e16057223 */ /* 0x000fca0000000005 */
[----:B------:R-:W-:-:S05]  /*6ae0*/  F2FP.SATFINITE.E4M3.F32.PACK_AB_MERGE_C R5, RZ, R5, RZ ;  /* 0x00000005ff05723e */ /* 0x000fca00048070ff */
[----:B------:R0:W-:Y:S01]  /*6af0*/  @!P0 STG.E.U8 desc[UR18][R20.64+0x79], R5 ;  /* 0x0000790514008986 */ /* 0x0001e2000c101112 */
[----:B------:R-:W-:Y:S05]  /*6b00*/  @P3 BRA `(.L_x_167) ;  /* 0x0000000000043947 */ /* 0x000fea0003800000 */
[----:B------:R2:W5:Y:S02]  /*6b10*/  LDG.E.U8 R4, desc[UR18][R24.64+0x78] ;  /* 0x0000781218047981 */ /* 0x000564000c1e1100 */
.L_x_167:
[----:B------:R-:W-:Y:S05]  /*6b20*/  BSYNC B1 ;  /* 0x0000000000017941 */ /* 0x000fea0003800000 */
.L_x_166:
[----:B-----5:R-:W-:Y:S01]  /*6b30*/  LOP3.LUT R4, R4, 0xff, RZ, 0xc0, !PT ;  /* 0x000000ff04047812 */ /* 0x020fe200078ec0ff */
[----:B------:R-:W-:Y:S01]  /*6b40*/  BSSY B1, `(.L_x_168) ;  /* 0x000000b000017945 */ /* 0x000fe20003800000 */
[----:B------:R-:W-:Y:S02]  /*6b50*/  ISETP.LT.OR P1, PT, R6, 0x7a, !P1 ;  /* 0x0000007a0600780c */ /* 0x000fe40004f21670 */
[----:B------:R-:W-:-:S05]  /*6b60*/  F2FP.F16.E4M3.UNPACK_B R4, R4 ;  /* 0x00000004ff04723e */ /* 0x000fca00020006ff */
[----:B------:R-:W-:-:S05]  /*6b70*/  HADD2.F32 R4, -RZ, R4.H0_H0 ;  /* 0x20000004ff047230 */ /* 0x000fca0000004100 */
[----:B------:R-:W-:-:S04]  /*6b80*/  FMUL R4, R4, R15 ;  /* 0x0000000f04047220 */ /* 0x000fc80000400000 */
[----:B------:R-:W-:-:S05]  /*6b90*/  FFMA R4, R89, R14, R4 ;  /* 0x0000000e59047223 */ /* 0x000fca0000000004 */
[----:B0-----:R-:W-:Y:S02]  /*6ba0*/  F2FP.SATFINITE.E4M3.F32.PACK_AB_MERGE_C R5, RZ, R4, RZ ;  /* 0x00000004ff05723e */ /* 0x001fe400048070ff */
[----:B------:R-:W-:-:S03]  /*6bb0*/  PRMT R4, RZ, 0x7610, R4 ;  /* 0x00007610ff047816 */ /* 0x000fc60000000004 */
[----:B------:R0:W-:Y:S01]  /*6bc0*/  @!P3 STG.E.U8 desc[UR18][R18.64+0x78], R5 ;  /* 0x000078051200b986 */ /* 0x0001e2000c101112 */
[----:B------:R-:W-:Y:S05]  /*6bd0*/  @P1 BRA `(.L_x_169) ;  /* 0x0000000000041947 */ /* 0x000fea0003800000 */
[----:B------:R0:W5:Y:S02]  /*6be0*/  LDG.E.U8 R4, desc[UR18][R24.64+0x79] ;  /* 0x0000791218047981 */ /* 0x000164000c1e1100 */
.L_x_169:
[----:B------:R-:W-:Y:S05]  /*6bf0*/  BSYNC B1 ;  /* 0x0000000000017941 */ /* 0x000fea0003800000 */
.L_x_168:
[----:B------:R-:W-:Y:S05]  /*6c00*/  @P1 BRA `(.L_x_170) ;  /* 0x0000001000281947 */ /* 0x000fea0003800000 */
[----:B-----5:R-:W-:-:S04]  /*6c10*/  LOP3.LUT R4, R4, 0xff, RZ, 0xc0, !PT ;  /* 0x000000ff04047812 */ /* 0x020fc800078ec0ff */
[----:B------:R-:W-:-:S05]  /*6c20*/  F2FP.F16.E4M3.UNPACK_B R4, R4 ;  /* 0x00000004ff04723e */ /* 0x000fca00020006ff */
[----:B------:R-:W-:-:S05]  /*6c30*/  HADD2.F32 R4, -RZ, R4.H0_H0 ;  /* 0x20000004ff047230 */ /* 0x000fca0000004100 */
[----:B0-----:R-:W-:-:S04]  /*6c40*/  FMUL R5, R4, R15 ;  /* 0x0000000f04057220 */ /* 0x001fc80000400000 */
[----:B------:R-:W-:-:S05]  /*6c50*/  FFMA R5, R88, R14, R5 ;  /* 0x0000000e58057223 */ /* 0x000fca0000000005 */
[----:B------:R-:W-:-:S05]  /*6c60*/  F2FP.SATFINITE.E4M3.F32.PACK_AB_MERGE_C R5, RZ, R5, RZ ;  /* 0x00000005ff05723e */ /* 0x000fca00048070ff */
[----:B------:R0:W-:Y:S01]  /*6c70*/  STG.E.U8 desc[UR18][R18.64+0x79], R5 ;  /* 0x0000790512007986 */ /* 0x0001e2000c101112 */
[----:B------:R-:W-:Y:S05]  /*6c80*/  BRA `(.L_x_170) ;  /* 0x0000001000087947 */ /* 0x000fea0003800000 */
.L_x_41:
[----:B------:R-:W-:Y:S01]  /*6c90*/  ISETP.GE.AND P1, PT, R30, 0x1, PT ;  /* 0x000000011e00780c */ /* 0x000fe20003f26270 */
[-C--:B--2---:R-:W-:Y:S01]  /*6ca0*/  FMUL R151, R151, R14.reuse ;  /* 0x0000000e97977220 */ /* 0x084fe20000400000 */
[-C--:B------:R-:W-:Y:S01]  /*6cb0*/  FMUL R146, R146, R14.reuse ;  /* 0x0000000e92927220 */ /* 0x080fe20000400000 */
[----:B------:R-:W-:Y:S01]  /*6cc0*/  ISETP.GE.AND P0, PT, R30, 0x9, PT ;  /* 0x000000091e00780c */ /* 0x000fe20003f06270 */
[-C--:B------:R-:W-:Y:S01]  /*6cd0*/  FMUL R149, R149, R14.reuse ;  /* 0x0000000e95957220 */ /* 0x080fe20000400000 */
[----:B------:R-:W-:Y:S01]  /*6ce0*/  ISETP.LT.OR P4, PT, R6, 0x1, !P1 ;  /* 0x000000010600780c */ /* 0x000fe20004f81670 */
[-C--:B------:R-:W-:Y:S01]  /*6cf0*/  FMUL R144, R144, R14.reuse ;  /* 0x0000000e90907220 */ /* 0x080fe20000400000 */
[----:B------:R-:W-:Y:S01]  /*6d00*/  ISETP.LT.OR P5, PT, R6, 0x2, !P1 ;  /* 0x000000020600780c */ /* 0x000fe20004fa1670 */
[-C--:B------:R-:W-:Y:S01]  /*6d10*/  FMUL R147, R147, R14.reuse ;  /* 0x0000000e93937220 */ /* 0x080fe20000400000 */
[----:B------:R-:W-:Y:S01]  /*6d20*/  F2FP.SATFINITE.E4M3.F32.PACK_AB_MERGE_C R151, RZ, R151, RZ ;  /* 0x00000097ff97723e */ /* 0x000fe200048070ff */
[----:B------:R-:W-:Y:S01]  /*6d30*/  FMUL R142, R142, R14 ;  /* 0x0000000e8e8e7220 */ /* 0x000fe20000400000 */
[----:B------:R-:W-:Y:S01]  /*6d40*/  F2FP.SATFINITE.E4M3.F32.PACK_AB_MERGE_C R5, RZ, R146, RZ ;  /* 0x00000092ff05723e */ /* 0x000fe200048070ff */
[-C--:B------:R-:W-:Y:S01]  /*6d50*/  FMUL R145, R145, R14.reuse ;  /* 0x0000000e91917220 */ /* 0x080fe20000400000 */
[----:B------:R-:W-:Y:S01]  /*6d60*/  ISETP.LT.OR P3, PT, R6, 0x1, !P0 ;  /* 0x000000010600780c */ /* 0x000fe20004761670 */
[-C--:B------:R-:W-:Y:S01]  /*6d70*/  FMUL R140, R140, R14.reuse ;  /* 0x0000000e8c8c7220 */ /* 0x080fe20000400000 */
[C---:B------:R-:W-:Y:S01]  /*6d80*/  ISETP.LT.OR P6, PT, R6.reuse, 0xa, !P1 ;  /* 0x0000000a0600780c */ /* 0x040fe20004fc1670 */
[-C--:B------:R-:W-:Y:S01]  /*6d90*/  FMUL R143, R143, R14.reuse ;  /* 0x0000000e8f8f7220 */ /* 0x080fe20000400000 */
[----:B------:R-:W-:Y:S01]  /*6da0*/  F2FP.SATFINITE.E4M3.F32.PACK_AB_MERGE_C R149, RZ, R149, RZ ;  /* 0x00000095ff95723e */ /* 0x000fe200048070ff */
[----:B------:R-:W-:Y:S01]  /*6db0*/  @!P4 STG.E.U8 desc[UR18][R20.64], R151 ;  /* 0x000000971400c986 */ /* 0x000fe2000c101112 */
[----:B------:R-:W-:Y:S01]  /*6dc0*/  ISETP.LT.OR P4, PT, R6, 0x2, !P0 ;  /* 0x000000020600780c */ /* 0x000fe20004781670 */
[----:B------:R-:W-:Y:S01]  /*6dd0*/  FMUL R138, R138, R14 ;  /* 0x0000000e8a8a7220 */ /* 0x000fe20000400000 */
[----:B------:R-:W-:Y:S01]  /*6de0*/  F2FP.SATFINITE.E4M3.F32.PACK_AB_MERGE_C R25, RZ, R144, RZ ;  /* 0x00000090ff19723e */ /* 0x000fe200048070ff */
[----:B------:R0:W-:Y:S01]  /*6df0*/  @!P5 STG.E.U8 desc[UR18][R20.64+0x1], R5 ;  /* 0x000001051400d986 */ /* 0x0001e2000c101112 */
[C---:B------:R-:W-:Y:S01]  /*6e00*/  ISETP.LT.OR P5, PT, R6.reuse, 0x9, !P1 ;  /* 0x000000090600780c */ /* 0x040fe20004fa1670 */
[-C--:B------:R-:W-:Y:S01]  /*6e10*/  FMUL R141, R141, R14.reuse ;  /* 0x0000000e8d8d7220 */ /* 0x080fe20000400000 */
[----:B------:R-:W-:Y:S01]  /*6e20*/  F2FP.SATFINITE.E4M3.F32.PACK_AB_MERGE_C R147, RZ, R147, RZ ;  /* 0x00000093ff93723e */ /* 0x000fe200048070ff */
[----:B------:R-:W-:Y:S01]  /*6e30*/  @!P3 STG.E.U8 desc[UR18][R18.64], R149 ;  /* 0x000000951200b986 */ /* 0x000fe2000c101112 */
[----:B------:R-:W-:Y:S01]  /*6e40*/  ISETP.LT.OR P3, PT, R6, 0x9, !P0 ;  /* 0x000000090600780c */ /* 0x000fe20004761670 */
[-C--:B------:R-:W-:Y:S01]  /*6e50*/  FMUL R136, R136, R14.reuse ;  /* 0x0000000e88887220 */ /* 0x080fe20000400000 */
[----:B------:R-:W-:Y:S01]  /*6e60*/  F2FP.SATFINITE.E4M3.F32.PACK_AB_MERGE_C R145, RZ, R145, RZ ;  /* 0x00000091ff91723e */ /* 0x000fe200048070ff */
[-C--:B------:R-:W-:Y:S01]  /*6e70*/  FMUL R139, R139, R14.reuse ;  /* 0x0000000e8b8b7220 */ /* 0x080fe20000400000 */
[----:B------:R-:W-:Y:S01]  /*6e80*/  F2FP.SATFINITE.E4M3.F32.PACK_AB_MERGE_C R143, RZ, R143, RZ ;  /* 0x0000008fff8f723e */ /* 0x000fe200048070ff */
[----:B------:R1:W-:Y:S01]  /*6e90*/  @!P4 STG.E.U8 desc[UR18][R18.64+0x1], R25 ;  /* 0x000001191200c986 */ /* 0x0003e2000c101112 */
[----:B------:R-:W-:Y:S01]  /*6ea0*/  ISETP.LT.OR P4, PT, R6, 0xa, !P0 ;  /* 0x0000000a0600780c */ /* 0x000fe20004781670 */
[----:B------:R-:W-:Y:S01]  /*6eb0*/  FMUL R134, R134, R14 ;  /* 0x0000000e86867220 */ /* 0x000fe20000400000 */
[----:B0-----:R-:W-:Y:S01]  /*6ec0*/  F2FP.SATFINITE.E4M3.F32.PACK_AB_MERGE_C R5, RZ, R142, RZ ;  /* 0x0000008eff05723e */ /* 0x001fe200048070ff */
[----:B------:R-:W-:Y:S01]  /*6ed0*/  @!P5 STG.E.U8 desc[UR18][R20.64+0x8], R147 ;  /* 0x000008931400d986 */ /* 0x000fe2000c101112 */
[C---:B------:R-:W-:Y:S01]  /*6ee0*/  ISETP.LT.OR P5, PT, R6.reuse, 0x11, !P1 ;  /* 0x000000110600780c */ /* 0x040fe20004fa1670 */
[-C--:B------:R-:W-:Y:S01]  /*6ef0*/  FMUL R137, R137, R14.reuse ;  /* 0x0000000e89897220 */ /* 0x080fe20000400000 */
[----:B------:R-:W-:Y:S01]  /*6f00*/  F2FP.SATFINITE.E4M3.F32.PACK_AB_MERGE_C R141, RZ, R141, RZ ;  /* 0x0000008dff8d723e */ /* 0x000fe200048070ff */
[----:B------:R0:W-:Y:S01]  /*6f10*/  @!P6 STG.E.U8 desc[UR18][R20.64+0x9], R5 ;  /* 0x000009051400e986 */ /* 0x0001e2000c101112 */
[----:B------:R-:W-:Y:S01]  /*6f20*/  ISETP.LT.OR P6, PT, R6, 0x12, !P1 ;  /* 0x000000120600780c */ /* 0x000fe20004fc1670 */
[----:B------:R-:W-:Y:S01]  /*6f30*/  FMUL R132, R132, R14 ;  /* 0x0000000e84847220 */ /* 0x000fe20000400000 */
[----:B------:R-:W-:Y:S01]  /*6f40*/  F2FP.SATFINITE.E4M3.F32.PACK_AB_MERGE_C R139, RZ, R139, RZ ;  /* 0x0000008bff8b723e */ /* 0x000fe200048070ff */
[----:B------:R-:W-:Y:S01]  /*6f50*/  @!P3 STG.E.U8 desc[UR18][R18.64+0x8], R145 ;  /* 0x000008911200b986 */ /* 0x000fe2000c101112 */
[----:B-1----:R-:W-:Y:S01]  /*6f60*/  F2FP.SATFINITE.E4M3.F32.PACK_AB_MERGE_C R25, RZ, R140, RZ ;  /* 0x0000008cff19723e */ /* 0x002fe200048070ff */
[-C--:B------:R-:W-:Y:S01]  /*6f70*/  FMUL R135, R135, R14.reuse ;  /* 0x0000000e87877220 */ /* 0x080fe20000400000 */
[----:B------:R-:W-:Y:S01]  /*6f80*/  ISETP.LT.OR P3, PT, R6, 0x11, !P0 ;  /* 0x000000110600780c */ /* 0x000fe20004761670 */
[-C--:B------:R-:W-:Y:S01]  /*6f90*/  FMUL R130, R130, R14.reuse ;  /* 0x0000000e82827220 */ /* 0x080fe20000400000 */
[----:B------:R-:W-:Y:S01]  /*6fa0*/  F2FP.SATFINITE.E4M3.F32.PACK_AB_MERGE_C R137, RZ, R137, RZ ;  /* 0x00000089ff89723e */ /* 0x000fe200048070ff */
[----:B------:R1:W-:Y:S01]  /*6fb0*/  @!P4 STG.E.U8 desc[UR18][R18.64+0x9], R25 ;  /* 0x000009191200c986 */ /* 0x0003e2000c101112 */
[C---:B------:R-:W-:Y:S01]  /*6fc0*/  ISETP.LT.OR P4, PT, R6.reuse, 0x12, !P0 ;  /* 0x000000120600780c */ /* 0x040fe20004781670 */
[----:B------:R-:W-:Y:S01]  /*6fd0*/  FMUL R133, R133, R14 ;  /* 0x0000000e85857220 */ /* 0x000fe20000400000 */
[----:B0-----:R-:W-:Y:S01]  /*6fe0*/  F2FP.SATFINITE.E4M3.F32.PACK_AB_MERGE_C R5, RZ, R138, RZ ;  /* 0x0000008aff05723e */ /* 0x001fe200048070ff */
[----:B------:R-:W-:Y:S01]  /*6ff0*/  @!P5 STG.E.U8 desc[UR18][R20.64+0x10], R143 ;  /* 0x0000108f1400d986 */ /* 0x000fe2000c101112 */
[----:B------:R-:W-:Y:S01]  /*7000*/  ISETP.LT.OR P5, PT, R6, 0x19, !P1 ;  /* 0x000000190600780c */ /* 0x000fe20004fa1670 */
[-C--:B------:R-:W-:Y:S01]  /*7010*/  FMUL R128, R128, R14.reuse ;  /* 0x0000000e80807220 */ /* 0x080fe20000400000 */
[----:B------:R-:W-:Y:S01]  /*7020*/  F2FP.SATFINITE.E4M3.F32.PACK_AB_MERGE_C R135, RZ, R135, RZ ;  /* 0x00000087ff87723e */ /* 0x000fe200048070ff */
[----:B------:R0:W-:Y:S01]  /*7030*/  @!P6 STG.E.U8 desc[UR18][R20.64+0x11], R5 ;  /* 0x000011051400e986 */ /* 0x0001e2000c101112 */
[----:B------:R-:W-:Y:S01]  /*7040*/  ISETP.LT.OR P6, PT, R6, 0x1a, !P1 ;  /* 0x0000001a0600780c */ /* 0x000fe20004fc1670 */
[-C--:B------:R-:W-:Y:S01]  /*7050*/  FMUL R131, R131, R14.reuse ;  /* 0x0000000e83837220 */ /* 0x080fe20000400000 */
[----:B------:R-:W-:Y:S01]  /*7060*/  FMUL R126, R126, R14 ;  /* 0x0000000e7e7e7220 */ /* 0x000fe20000400000 */
[----:B-1----:R-:W-:Y:S01]  /*7070*/  F2FP.SATFINITE.E4M3.F32.PACK_AB_MERGE_C R25, RZ, R136, RZ ;  /* 0x00000088ff19723e */ /* 0x002fe200048070ff */
[----:B------:R-:W-:Y:S01]  /*7080*/  @!P3 STG.E.U8 desc[UR18][R18.64+0x10], R141 ;  /* 0x0000108d1200b986 */ /* 0x000fe2000c101112 */
[C---:B------:R-:W-:Y:S01]  /*7090*/  ISETP.LT.OR P3, PT, R6.reuse, 0x19, !P0 ;  /* 0x000000190600780c */ /* 0x040fe20004761670 */
        /* <DEDUP_REMOVED lines=37> */
[-C--:B------:R-:W-:Y:S01]  /*72f0*/  FMUL R114, R114, R14.reuse ;  /* 0x0000000e72727220 */ /* 0x080fe20000400000 */
        /* <DEDUP_REMOVED lines=81> */
[C---:B------:R-:W-:Y:S01]  /*7810*/  ISETP.LT.OR P6, PT, R6.reuse, 0x52, !P1 ;  /* 0x000000520600780c */ /* 0x040fe20004fc1670 */
        /* <DEDUP_REMOVED lines=22> */
[----:B------:R-:W-:-:S02]  /*7980*/  ISETP.LT.OR P3, PT, R6, 0x59, !P0 ;  /* 0x000000590600780c */ /* 0x000fc40004761670 */
[----:B------:R-:W-:Y:S01]  /*7990*/  F2FP.SATFINITE.E4M3.F32.PACK_AB_MERGE_C R93, RZ, R93, RZ ;  /* 0x0000005dff5d723e */ /* 0x000fe200048070ff */
[----:B------:R1:W-:Y:S01]  /*79a0*/  @!P4 STG.E.U8 desc[UR18][R18.64+0x51], R25 ;  /* 0x000051191200c986 */ /* 0x0003e2000c101112 */
[C---:B------:R-:W-:Y:S02]  /*79b0*/  ISETP.LT.OR P4, PT, R6.reuse, 0x5a, !P0 ;  /* 0x0000005a0600780c */ /* 0x040fe40004781670 */
[----:B0-----:R-:W-:Y:S01]  /*79c0*/  F2FP.SATFINITE.E4M3.F32.PACK_AB_MERGE_C R5, RZ, R102, RZ ;  /* 0x00000066ff05723e */ /* 0x001fe200048070ff */
[----:B------:R-:W-:Y:S01]  /*79d0*/  @!P5 STG.E.U8 desc[UR18][R20.64+0x58], R107 ;  /* 0x0000586b1400d986 */ /* 0x000fe2000c101112 */
[C---:B------:R-:W-:Y:S02]  /*79e0*/  ISETP.LT.OR P5, PT, R6.reuse, 0x61, !P1 ;  /* 0x000000610600780c */ /* 0x040fe40004fa1670 */
[----:B------:R-:W-:Y:S01]  /*79f0*/  F2FP.SATFINITE.E4M3.F32.PACK_AB_MERGE_C R23, RZ, R23, RZ ;  /* 0x00000017ff17723e */ /* 0x000fe200048070ff */
[----:B------:R0:W-:Y:S01]  /*7a00*/  @!P6 STG.E.U8 desc[UR18][R20.64+0x59], R5 ;  /* 0x000059051400e986 */ /* 0x0001e2000c101112 */
[----:B------:R-:W-:-:S02]  /*7a10*/  ISETP.LT.OR P6, PT, R6, 0x62, !P1 ;  /* 0x000000620600780c */ /* 0x000fc40004fc1670 */
[----:B------:R-:W-:Y:S01]  /*7a20*/  F2FP.SATFINITE.E4M3.F32.PACK_AB_MERGE_C R89, RZ, R89, RZ ;  /* 0x00000059ff59723e */ /* 0x000fe200048070ff */
[----:B------:R-:W-:Y:S01]  /*7a30*/  @!P3 STG.E.U8 desc[UR18][R18.64+0x58], R105 ;  /* 0x000058691200b986 */ /* 0x000fe2000c101112 */
[----:B-1----:R-:W-:Y:S02]  /*7a40*/  F2FP.SATFINITE.E4M3.F32.PACK_AB_MERGE_C R25, RZ, R100, RZ ;  /* 0x00000064ff19723e */ /* 0x002fe400048070ff */
[C---:B------:R-:W-:Y:S02]  /*7a50*/  ISETP.LT.OR P3, PT, R6.reuse, 0x61, !P0 ;  /* 0x000000610600780c */ /* 0x040fe40004761670 */
[----:B------:R-:W-:Y:S01]  /*7a60*/  F2FP.SATFINITE.E4M3.F32.PACK_AB_MERGE_C R27, RZ, R88, RZ ;  /* 0x00000058ff1b723e */ /* 0x000fe200048070ff */
[----:B------:R1:W-:Y:S01]  /*7a70*/  @!P4 STG.E.U8 desc[UR18][R18.64+0x59], R25 ;  /* 0x000059191200c986 */ /* 0x0003e2000c101112 */
[C---:B------:R-:W-:Y:S02]  /*7a80*/  ISETP.LT.OR P4, PT, R6.reuse, 0x62, !P0 ;  /* 0x000000620600780c */ /* 0x040fe40004781670 */
[----:B0-----:R-:W-:Y:S01]  /*7a90*/  F2FP.SATFINITE.E4M3.F32.PACK_AB_MERGE_C R5, RZ, R98, RZ ;  /* 0x00000062ff05723e */ /* 0x001fe200048070ff */
[----:B------:R-:W-:Y:S01]  /*7aa0*/  @!P5 STG.E.U8 desc[UR18][R20.64+0x60], R101 ;  /* 0x000060651400d986 */ /* 0x000fe2000c101112 */
[----:B------:R-:W-:-:S03]  /*7ab0*/  ISETP.LT.OR P5, PT, R6, 0x69, !P1 ;  /* 0x000000690600780c */ /* 0x000fc60004fa1670 */
[----:B------:R0:W-:Y:S01]  /*7ac0*/  @!P6 STG.E.U8 desc[UR18][R20.64+0x61], R5 ;  /* 0x000061051400e986 */ /* 0x0001e2000c101112 */
[C---:B------:R-:W-:Y:S02]  /*7ad0*/  ISETP.LT.OR P6, PT, R6.reuse, 0x6a, !P1 ;  /* 0x0000006a0600780c */ /* 0x040fe40004fc1670 */
[----:B-1----:R-:W-:Y:S01]  /*7ae0*/  F2FP.SATFINITE.E4M3.F32.PACK_AB_MERGE_C R25, RZ, R96, RZ ;  /* 0x00000060ff19723e */ /* 0x002fe200048070ff */
[----:B------:R-:W-:Y:S01]  /*7af0*/  @!P3 STG.E.U8 desc[UR18][R18.64+0x60], R103 ;  /* 0x000060671200b986 */ /* 0x000fe2000c101112 */
[----:B------:R-:W-:-:S03]  /*7b00*/  ISETP.LT.OR P3, PT, R6, 0x69, !P0 ;  /* 0x000000690600780c */ /* 0x000fc60004761670 */
        /* <DEDUP_REMOVED lines=12> */
[C---:B------:R-:W-:Y:S01]  /*7bd0*/  ISETP.LT.OR P1, PT, R6.reuse, 0x7a, !P1 ;  /* 0x0000007a0600780c */ /* 0x040fe20004f21670 */
[----:B------:R2:W-:Y:S01]  /*7be0*/  @!P5 STG.E.U8 desc[UR18][R20.64+0x70], R95 ;  /* 0x0000705f1400d986 */ /* 0x0005e2000c101112 */
[C---:B------:R-:W-:Y:S02]  /*7bf0*/  ISETP.LT.OR P5, PT, R6.reuse, 0x72, !P0 ;  /* 0x000000720600780c */ /* 0x040fe400047a1670 */
[----:B0-----:R-:W-:Y:S01]  /*7c00*/  F2FP.SATFINITE.E4M3.F32.PACK_AB_MERGE_C R5, RZ, R90, RZ ;  /* 0x0000005aff05723e */ /* 0x001fe200048070ff */
[----:B------:R2:W-:Y:S01]  /*7c10*/  @!P6 STG.E.U8 desc[UR18][R20.64+0x71], R91 ;  /* 0x0000715b1400e986 */ /* 0x0005e2000c101112 */
[C---:B------:R-:W-:Y:S02]  /*7c20*/  ISETP.LT.OR P6, PT, R6.reuse, 0x79, !P0 ;  /* 0x000000790600780c */ /* 0x040fe400047c1670 */
[----:B------:R-:W-:Y:S01]  /*7c30*/  ISETP.LT.OR P0, PT, R6, 0x7a, !P0 ;  /* 0x0000007a0600780c */ /* 0x000fe20004701670 */
[----:B------:R2:W-:Y:S01]  /*7c40*/  @!P3 STG.E.U8 desc[UR18][R18.64+0x70], R93 ;  /* 0x0000705d1200b986 */ /* 0x0005e2000c101112 */
[----:B-1----:R-:W-:-:S05]  /*7c50*/  F2FP.SATFINITE.E4M3.F32.PACK_AB_MERGE_C R25, RZ, R22, RZ ;  /* 0x00000016ff19723e */ /* 0x002fca00048070ff */
[----:B------:R2:W-:Y:S04]  /*7c60*/  @!P5 STG.E.U8 desc[UR18][R18.64+0x71], R5 ;  /* 0x000071051200d986 */ /* 0x0005e8000c101112 */
[----:B------:R2:W-:Y:S04]  /*7c70*/  @!P4 STG.E.U8 desc[UR18][R20.64+0x78], R23 ;  /* 0x000078171400c986 */ /* 0x0005e8000c101112 */
[----:B------:R2:W-:Y:S04]  /*7c80*/  @!P1 STG.E.U8 desc[UR18][R20.64+0x79], R25 ;  /* 0x0000791914009986 */ /* 0x0005e8000c101112 */
[----:B------:R2:W-:Y:S04]  /*7c90*/  @!P6 STG.E.U8 desc[UR18][R18.64+0x78], R89 ;  /* 0x000078591200e986 */ /* 0x0005e8000c101112 */
[----:B------:R2:W-:Y:S02]  /*7ca0*/  @!P0 STG.E.U8 desc[UR18][R18.64+0x79], R27 ;  /* 0x0000791b12008986 */ /* 0x0005e4000c101112 */
.L_x_170:
[----:B------:R-:W-:Y:S05]  /*7cb0*/  BSYNC B0 ;  /* 0x0000000000007941 */ /* 0x000fea0003800000 */
.L_x_40:
[C---:B------:R-:W-:Y:S01]  /*7cc0*/  LEA R2, P0, R8.reuse, R2, 0x1 ;  /* 0x0000000208027211 */ /* 0x040fe200078008ff */
[----:B------:R-:W-:Y:S01]  /*7cd0*/  ULDC.64 UR6, c[0x0][0x650] ;  /* 0x0001940000067ab9 */ /* 0x000fe20000000a00 */
[----:B-----5:R-:W-:Y:S01]  /*7ce0*/  IMAD.U32 R4, RZ, RZ, UR16 ;  /* 0x00000010ff047e24 */ /* 0x020fe2000f8e00ff */
[----:B0-2---:R-:W-:Y:S01]  /*7cf0*/  PRMT R18, RZ, 0x7610, R18 ;  /* 0x00007610ff127816 */ /* 0x005fe20000000012 */
[----:B------:R-:W-:Y:S01]  /*7d00*/  IMAD.MOV.U32 R6, RZ, RZ, -0x1 ;  /* 0xffffffffff067424 */ /* 0x000fe200078e00ff */
[----:B------:R-:W-:Y:S01]  /*7d10*/  LEA.HI.X R3, R8, R3, R0, 0x1, P0 ;  /* 0x0000000308037211 */ /* 0x000fe200000f0c00 */
[----:B------:R0:W-:Y:S01]  /*7d20*/  SYNCS.ARRIVE.TRANS64.A1T0 RZ, [R4+UR21], RZ ;  /* 0x000000ff04ff79a7 */ /* 0x0001e20008100015 */
[----:B------:R-:W-:Y:S01]  /*7d30*/  ISETP.GE.U32.AND P0, PT, R2, UR6, PT ;  /* 0x0000000602007c0c */ /* 0x000fe2000bf06070 */
[----:B------:R-:W-:-:S03]  /*7d40*/  IMAD.MOV.U32 R5, RZ, RZ, -0x1 ;  /* 0xffffffffff057424 */ /* 0x000fc600078e00ff */
[----:B------:R-:W-:Y:S01]  /*7d50*/  ISETP.GE.U32.AND.EX P0, PT, R3, UR7, PT, P0 ;  /* 0x0000000703007c0c */ /* 0x000fe2000bf06100 */
[----:B0-----:R-:W-:-:S12]  /*7d60*/  IMAD.MOV.U32 R4, RZ, RZ, -0x1 ;  /* 0xffffffffff047424 */ /* 0x001fd800078e00ff */
[----:B------:R-:W-:Y:S05]  /*7d70*/  @P0 BRA `(.L_x_171) ;  /* 0x0000000400600947 */ /* 0x000fea0003800000 */
[----:B------:R-:W0:Y:S01]  /*7d80*/  S2R R28, SR_CTAID.X ;  /* 0x00000000001c7919 */ /* 0x000e220000002500 */
[----:B------:R-:W2:Y:S01]  /*7d90*/  LDC.64 R22, c[0x0][0x628] ;  /* 0x00018a00ff167b82 */ /* 0x000ea20000000a00 */
[----:B------:R-:W-:Y:S01]  /*7da0*/  ULDC UR6, c[0x0][0x150] ;  /* 0x0000540000067ab9 */ /* 0x000fe20000000800 */
[----:B-1--4-:R-:W-:Y:S01]  /*7db0*/  IMAD.MOV.U32 R20, RZ, RZ, R2 ;  /* 0x000000ffff147224 */ /* 0x012fe200078e0002 */
[----:B------:R-:W1:Y:S01]  /*7dc0*/  S2R R30, SR_CTAID.Y ;  /* 0x00000000001e7919 */ /* 0x000e620000002600 */
[----:B------:R-:W-:-:S04]  /*7dd0*/  IMAD.MOV.U32 R21, RZ, RZ, R3 ;  /* 0x000000ffff157224 */ /* 0x000fc800078e0003 */
[----:B------:R-:W4:Y:S08]  /*7de0*/  LDC R31, c[0x0][0x144] ;  /* 0x00005100ff1f7b82 */ /* 0x000f300000000800 */
[----:B------:R-:W1:Y:S08]  /*7df0*/  LDC R6, c[0x0][0x630] ;  /* 0x00018c00ff067b82 */ /* 0x000e700000000800 */
[----:B------:R-:W1:Y:S01]  /*7e00*/  LDC.64 R26, c[0x0][0x620] ;  /* 0x00018800ff1a7b82 */ /* 0x000e620000000a00 */
[----:B--2---:R-:W-:-:S04]  /*7e10*/  ISETP.NE.U32.AND P0, PT, R22, RZ, PT ;  /* 0x000000ff1600720c */ /* 0x004fc80003f05070 */
[----:B------:R-:W-:Y:S02]  /*7e20*/  ISETP.NE.AND.EX P0, PT, R23, RZ, PT, P0 ;  /* 0x000000ff1700720c */ /* 0x000fe40003f05300 */
[----:B0-----:R-:W-:-:S05]  /*7e30*/  I2FP.F32.U32 R4, R28 ;  /* 0x0000001c00047245 */ /* 0x001fca0000201000 */
[----:B------:R-:W-:-:S04]  /*7e40*/  FMUL R4, R4, UR6 ;  /* 0x0000000604047c20 */ /* 0x000fc80008400000 */
[----:B------:R0:W2:Y:S02]  /*7e50*/  F2I.U32.TRUNC.NTZ R29, R4 ;  /* 0x00000004001d7305 */ /* 0x0000a4000020f000 */
[----:B----4-:R-:W-:Y:S05]  /*7e60*/  @!P0 BRA `(.L_x_172) ;  /* 0x0000000000288947 */ /* 0x010fea0003800000 */
[----:B------:R-:W4:Y:S02]  /*7e70*/  LDC R5, c[0x0][0x634] ;  /* 0x00018d00ff057b82 */ /* 0x000f240000000800 */
[----:B----4-:R-:W-:-:S05]  /*7e80*/  IADD3 R21, P0, R2, R5, RZ ;  /* 0x0000000502157210 */ /* 0x010fca0007f1e0ff */
[----:B---3--:R-:W-:-:S04]  /*7e90*/  IMAD.X R25, RZ, RZ, R3, P0 ;  /* 0x000000ffff197224 */ /* 0x008fc800000e0603 */
[----:B0-----:R-:W-:-:S04]  /*7ea0*/  IMAD.WIDE.U32 R4, R25, R22, RZ ;  /* 0x0000001619047225 */ /* 0x001fc800078e00ff */
[----:B------:R-:W-:-:S04]  /*7eb0*/  IMAD.WIDE.U32 R18, P0, R21, R23, R4 ;  /* 0x0000001715127225 */ /* 0x000fc80007800004 */
[----:B------:R-:W-:-:S04]  /*7ec0*/  IMAD.WIDE.U32 R4, R21, R22, RZ ;  /* 0x0000001615047225 */ /* 0x000fc800078e00ff */
[----:B------:R-:W-:Y:S01]  /*7ed0*/  IMAD.X R21, RZ, RZ, RZ, P0 ;  /* 0x000000ffff157224 */ /* 0x000fe200000e06ff */
[----:B------:R-:W-:Y:S01]  /*7ee0*/  IADD3 RZ, P0, R5, R18, RZ ;  /* 0x0000001205ff7210 */ /* 0x000fe20007f1e0ff */
[----:B------:R-:W-:-:S04]  /*7ef0*/  IMAD.MOV.U32 R20, RZ, RZ, R19 ;  /* 0x000000ffff147224 */ /* 0x000fc800078e0013 */
[----:B------:R-:W-:-:S08]  /*7f00*/  IMAD.WIDE.U32.X R20, R25, R23, R20, P0 ;  /* 0x0000001719147225 */ /* 0x000fd000000e0414 */
.L_x_172:
[-CC-:B-1-3--:R-:W-:Y:S01]  /*7f10*/  SHF.R.U64 R24, R20, R6.reuse, R21.reuse ;  /* 0x0000000614187219 */ /* 0x18afe20000001215 */
[----:B------:R-:W1:Y:S01]  /*7f20*/  LDC.64 R34, c[0x0][0x640] ;  /* 0x00019000ff227b82 */ /* 0x000e620000000a00 */
[----:B0-----:R-:W-:Y:S01]  /*7f30*/  SHF.R.U32.HI R4, RZ, R6, R21 ;  /* 0x00000006ff047219 */ /* 0x001fe20000011615 */
[----:B--2---:R-:W-:Y:S01]  /*7f40*/  IMAD.MOV R29, RZ, RZ, -R29 ;  /* 0x000000ffff1d7224 */ /* 0x004fe200078e0a1d */
[----:B------:R-:W-:Y:S01]  /*7f50*/  IADD3 R19, P0, RZ, -R24, RZ ;  /* 0x80000018ff137210 */ /* 0x000fe20007f1e0ff */
[----:B------:R-:W-:Y:S01]  /*7f60*/  ULDC UR6, c[0x0][0x154] ;  /* 0x0000550000067ab9 */ /* 0x000fe20000000800 */
[----:B------:R-:W-:Y:S02]  /*7f70*/  IMAD.MOV.U32 R21, RZ, RZ, 0x1 ;  /* 0x00000001ff157424 */ /* 0x000fe400078e00ff */
[----:B------:R-:W-:Y:S01]  /*7f80*/  IMAD R29, R31, R29, R28 ;  /* 0x0000001d1f1d7224 */ /* 0x000fe200078e021c */
[----:B------:R-:W0:Y:S01]  /*7f90*/  LDC R18, c[0x0][0x618] ;  /* 0x00018600ff127b82 */ /* 0x000e220000000800 */
[----:B------:R-:W-:-:S04]  /*7fa0*/  IMAD.X R5, RZ, RZ, ~R4, P0 ;  /* 0x000000ffff057224 */ /* 0x000fc800000e0e04 */
[-C--:B------:R-:W-:Y:S02]  /*7fb0*/  IMAD R6, R5, R26.reuse, RZ ;  /* 0x0000001a05067224 */ /* 0x080fe400078e02ff */
[C---:B------:R-:W-:Y:S01]  /*7fc0*/  IMAD.WIDE.U32 R4, R19.reuse, R26, R2 ;  /* 0x0000001a13047225 */ /* 0x040fe200078e0002 */
[----:B------:R-:W2:Y:S03]  /*7fd0*/  LDC R20, c[0x0][0x608] ;  /* 0x00018200ff147b82 */ /* 0x000ea60000000800 */
[----:B------:R-:W-:Y:S01]  /*7fe0*/  IMAD R19, R19, R27, R6 ;  /* 0x0000001b13137224 */ /* 0x000fe200078e0206 */
[----:B------:R-:W-:-:S03]  /*7ff0*/  I2FP.F32.U32 R6, R30 ;  /* 0x0000001e00067245 */ /* 0x000fc60000201000 */
[----:B------:R-:W-:Y:S01]  /*8000*/  IMAD.IADD R5, R5, 0x1, R19 ;  /* 0x0000000105057824 */ /* 0x000fe200078e0213 */
[----:B------:R-:W3:Y:S01]  /*8010*/  LDC R32, c[0x0][0x658] ;  /* 0x00019600ff207b82 */ /* 0x000ee20000000800 */
[----:B-1----:R-:W-:Y:S01]  /*8020*/  ISETP.NE.U32.AND P0, PT, R34, RZ, PT ;  /* 0x000000ff2200720c */ /* 0x002fe20003f05070 */
[----:B------:R-:W-:-:S03]  /*8030*/  IMAD.MOV.U32 R19, RZ, RZ, -0x1 ;  /* 0xffffffffff137424 */ /* 0x000fc600078e00ff */
[----:B------:R-:W-:-:S03]  /*8040*/  ISETP.NE.AND.EX P0, PT, R35, RZ, PT, P0 ;  /* 0x000000ff2300720c */ /* 0x000fc60003f05300 */
[----:B------:R-:W1:Y:S01]  /*8050*/  LDC R27, c[0x0][0x148] ;  /* 0x00005200ff1b7b82 */ /* 0x000e620000000800 */
[-CC-:B0-----:R-:W-:Y:S02]  /*8060*/  SHF.R.U64 R22, R4, R18.reuse, R5.reuse ;  /* 0x0000001204167219 */ /* 0x181fe40000001205 */
[----:B------:R-:W-:Y:S01]  /*8070*/  SHF.R.U32.HI R5, RZ, R18, R5 ;  /* 0x00000012ff057219 */ /* 0x000fe20000011605 */
[----:B------:R-:W-:-:S04]  /*8080*/  FMUL R18, R6, UR6 ;  /* 0x0000000606127c20 */ /* 0x000fc80008400000 */
[----:B------:R-:W0:Y:S01]  /*8090*/  LDC R28, c[0x0][0x600] ;  /* 0x00018000ff1c7b82 */ /* 0x000e220000000800 */
[----:B------:R4:W0:Y:S01]  /*80a0*/  F2I.U32.TRUNC.NTZ R25, R18 ;  /* 0x0000001200197305 */ /* 0x000822000020f000 */
[-CC-:B--2---:R-:W-:Y:S02]  /*80b0*/  SHF.R.U64 R6, R22, R20.reuse, R5.reuse ;  /* 0x0000001416067219 */ /* 0x184fe40000001205 */
[----:B------:R-:W-:-:S04]  /*80c0*/  SHF.R.U32.HI R5, RZ, R20, R5 ;  /* 0x00000014ff057219 */ /* 0x000fc80000011605 */
[----:B------:R-:W2:Y:S01]  /*80d0*/  LDC R33, c[0x0][0x648] ;  /* 0x00019200ff217b82 */ /* 0x000ea20000000800 */
[-CC-:B---3--:R-:W-:Y:S02]  /*80e0*/  SHF.R.U64 R26, R6, R32.reuse, R5.reuse ;  /* 0x00000020061a7219 */ /* 0x188fe40000001205 */
[-C--:B------:R-:W-:Y:S02]  /*80f0*/  SHF.L.U32 R19, R19, R32.reuse, RZ ;  /* 0x0000002013137219 */ /* 0x080fe400000006ff */
[-C--:B------:R-:W-:Y:S01]  /*8100*/  SHF.R.U32.HI R5, RZ, R32.reuse, R5 ;  /* 0x00000020ff057219 */ /* 0x080fe20000011605 */
[----:B------:R-:W-:Y:S01]  /*8110*/  IMAD.MOV.U32 R4, RZ, RZ, R26 ;  /* 0x000000ffff047224 */ /* 0x000fe200078e001a */
[----:B------:R-:W-:Y:S01]  /*8120*/  SHF.L.U32 R32, R21, R32, RZ ;  /* 0x0000002015207219 */ /* 0x000fe200000006ff */
[----:B------:R-:W3:Y:S01]  /*8130*/  LDC R36, c[0x0][0x638] ;  /* 0x00018e00ff247b82 */ /* 0x000ee20000000800 */
[----:B------:R-:W-:-:S07]  /*8140*/  LOP3.LUT R31, RZ, R19, RZ, 0x33, !PT ;  /* 0x00000013ff1f7212 */ /* 0x000fce00078e33ff */
[----:B------:R-:W0:Y:S01]  /*8150*/  LDC R37, c[0x0][0x610] ;  /* 0x00018400ff257b82 */ /* 0x000e220000000800 */
[----:B----4-:R-:W-:Y:S05]  /*8160*/  @!P0 BRA `(.L_x_173) ;  /* 0x0000000000288947 */ /* 0x010fea0003800000 */
[----:B------:R-:W4:Y:S02]  /*8170*/  LDC R21, c[0x0][0x64c] ;  /* 0x00019300ff157b82 */ /* 0x000f240000000800 */
[----:B----4-:R-:W-:-:S05]  /*8180*/  IADD3 R21, P0, R26, R21, RZ ;  /* 0x000000151a157210 */ /* 0x010fca0007f1e0ff */
        /* <DEDUP_REMOVED lines=8> */
.L_x_173:
[----:B--2---:R-:W-:Y:S01]  /*8210*/  SHF.R.U64 R4, R4, R33, R5 ;  /* 0x0000002104047219 */ /* 0x004fe20000001205 */
[----:B0-----:R-:W-:Y:S01]  /*8220*/  VIADD R21, R28, 0xffffffff ;  /* 0xffffffff1c157836 */ /* 0x001fe20000000000 */
[----:B------:R-:W-:Y:S01]  /*8230*/  LOP3.LUT R19, R6, R31, RZ, 0xc0, !PT ;  /* 0x0000001f06137212 */ /* 0x000fe200078ec0ff */
[----:B------:R-:W-:Y:S02]  /*8240*/  IMAD.MOV R25, RZ, RZ, -R25 ;  /* 0x000000ffff197224 */ /* 0x000fe400078e0a19 */
[----:B------:R-:W-:Y:S02]  /*8250*/  IMAD.MOV R5, RZ, RZ, -R4 ;  /* 0x000000ffff057224 */ /* 0x000fe400078e0a04 */
[----:B------:R-:W-:Y:S01]  /*8260*/  IMAD R6, R32, R4, R19 ;  /* 0x0000000420067224 */ /* 0x000fe200078e0213 */
[----:B------:R-:W-:Y:S01]  /*8270*/  LOP3.LUT R19, R22, R21, RZ, 0xc0, !PT ;  /* 0x0000001516137212 */ /* 0x000fe200078ec0ff */
[----:B-1----:R-:W-:Y:S02]  /*8280*/  @P2 IMAD R29, R27, R25, R30 ;  /* 0x000000191b1d2224 */ /* 0x002fe400078e021e */
[----:B---3--:R-:W-:-:S02]  /*8290*/  IMAD R4, R5, R36, R26 ;  /* 0x0000002405047224 */ /* 0x008fc400078e021a */
[----:B------:R-:W-:Y:S02]  /*82a0*/  IMAD R6, R6, R37, R29 ;  /* 0x0000002506067224 */ /* 0x000fe400078e021d */
[----:B------:R-:W-:Y:S02]  /*82b0*/  IMAD R19, R4, R28, R19 ;  /* 0x0000001c04137224 */ /* 0x000fe400078e0213 */
[----:B------:R-:W-:Y:S02]  /*82c0*/  IMAD.MOV.U32 R18, RZ, RZ, 0x1 ;  /* 0x00000001ff127424 */ /* 0x000fe400078e00ff */
[----:B------:R-:W-:Y:S01]  /*82d0*/  IMAD.MOV.U32 R4, RZ, RZ, R24 ;  /* 0x000000ffff047224 */ /* 0x000fe200078e0018 */
[----:B------:R-:W-:Y:S02]  /*82e0*/  SEL R5, R19, R6, !P2 ;  /* 0x0000000613057207 */ /* 0x000fe40005000000 */
[----:B------:R-:W-:-:S07]  /*82f0*/  SEL R6, R6, R19, !P2 ;  /* 0x0000001306067207 */ /* 0x000fce0005000000 */
.L_x_171:
[----:B------:R-:W-:Y:S02]  /*8300*/  LOP3.LUT P0, RZ, R18, 0xff, RZ, 0xc0, !PT ;  /* 0x000000ff12ff7812 */ /* 0x000fe4000780c0ff */
[----:B------:R-:W-:-:S11]  /*8310*/  LOP3.LUT R150, R150, 0x1, RZ, 0x3c, !PT ;  /* 0x0000000196967812 */ /* 0x000fd600078e3cff */
[----:B------:R-:W-:Y:S05]  /*8320*/  @P0 BRA `(.L_x_174) ;  /* 0xffffff9400400947 */ /* 0x000fea000383ffff */
[----:B------:R-:W-:Y:S05]  /*8330*/  EXIT ;  /* 0x000000000000794d */ /* 0x000fea0003800000 */
.L_x_18:
[----:B------:R-:W-:-:S08]  /*8340*/  ISETP.NE.AND P0, PT, R18, RZ, PT ;  /* 0x000000ff1200720c */ /* 0x000fd00003f05270 */
[----:B--23-5:R-:W0:-:S00]  /*8350*/  USETMAXREG.DEALLOC.CTAPOOL 0x28 ;  /* 0x00000028000079c8 */ /* 0x02ce0000080e0500 */
[----:B------:R-:W-:Y:S05]  /*8360*/  @P0 EXIT ;  /* 0x000000000000094d */ /* 0x000fea0003800000 */
[----:B0-----:R-:W-:Y:S01]  /*8370*/  LOP3.LUT P0, RZ, R20, 0xff, RZ, 0xc0, !PT ;  /* 0x000000ff14ff7812 */ /* 0x001fe2000780c0ff */
[----:B------:R-:W-:Y:S02]  /*8380*/  IMAD.MOV.U32 R12, RZ, RZ, 0x1 ;  /* 0x00000001ff0c7424 */ /* 0x000fe400078e00ff */
[----:B------:R-:W-:-:S10]  /*8390*/  IMAD.MOV.U32 R15, RZ, RZ, RZ ;  /* 0x000000ffff0f7224 */ /* 0x000fd400078e00ff */
[----:B------:R-:W-:Y:S05]  /*83a0*/  @!P0 BRA `(.L_x_175) ;  /* 0x0000000c00748947 */ /* 0x000fea0003800000 */
[----:B------:R-:W0:Y:S01]  /*83b0*/  S2UR UR9, SR_CgaCtaId ;  /* 0x00000000000979c3 */ /* 0x000e220000008800 */
[----:B------:R-:W-:Y:S01]  /*83c0*/  ULDC UR5, c[0x0][0x658] ;  /* 0x0001960000057ab9 */ /* 0x000fe20000000800 */
[----:B------:R-:W-:Y:S01]  /*83d0*/  UMOV UR10, 0xffffffff ;  /* 0xffffffff000a7882 */ /* 0x000fe20000000000 */
[----:B------:R-:W-:Y:S01]  /*83e0*/  UMOV UR15, 0x1 ;  /* 0x00000001000f7882 */ /* 0x000fe20000000000 */
[----:B------:R-:W-:Y:S01]  /*83f0*/  USHF.L.U32 UR10, UR10, UR5, URZ ;  /* 0x000000050a0a7299 */ /* 0x000fe2000800063f */
[----:B------:R-:W-:Y:S01]  /*8400*/  LOP3.LUT P0, RZ, R11, 0x1f, RZ, 0xc0, !PT ;  /* 0x0000001f0bff7812 */ /* 0x000fe2000780c0ff */
[----:B------:R-:W-:Y:S01]  /*8410*/  BSSY B0, `(.L_x_175) ;  /* 0x00000d6000007945 */ /* 0x000fe20003800000 */
[C---:B------:R-:W-:Y:S01]  /*8420*/  ISETP.NE.AND P3, PT, R10.reuse, RZ, PT ;  /* 0x000000ff0a00720c */ /* 0x040fe20003f65270 */
[----:B------:R-:W-:Y:S01]  /*8430*/  ULOP3.LUT UR14, URZ, UR10, URZ, 0x33, !UPT ;  /* 0x0000000a3f0e7292 */ /* 0x000fe2000f8e333f */
[----:B------:R-:W-:Y:S01]  /*8440*/  ISETP.NE.OR P0, PT, R10, RZ, !P0 ;  /* 0x000000ff0a00720c */ /* 0x000fe20004705670 */
[----:B------:R-:W-:Y:S01]  /*8450*/  IMAD.MOV.U32 R14, RZ, RZ, 0x1 ;  /* 0x00000001ff0e7424 */ /* 0x000fe200078e00ff */
[----:B------:R-:W-:Y:S01]  /*8460*/  LOP3.LUT R13, R7, 0x2, RZ, 0xfc, !PT ;  /* 0x00000002070d7812 */ /* 0x000fe200078efcff */
[----:B------:R-:W-:Y:S01]  /*8470*/  IMAD.MOV.U32 R12, RZ, RZ, 0x1 ;  /* 0x00000001ff0c7424 */ /* 0x000fe200078e00ff */
[----:B------:R-:W-:Y:S01]  /*8480*/  ULDC UR4, c[0x0][0x600] ;  /* 0x0001800000047ab9 */ /* 0x000fe20000000800 */
[----:B------:R-:W-:Y:S01]  /*8490*/  IMAD.MOV.U32 R15, RZ, RZ, RZ ;  /* 0x000000ffff0f7224 */ /* 0x000fe200078e00ff */
[----:B------:R-:W-:Y:S01]  /*84a0*/  UMOV UR20, 0x1111 ;  /* 0x0000111100147882 */ /* 0x000fe20000000000 */
[----:B------:R-:W-:-:S02]  /*84b0*/  USHF.L.U32 UR5, UR15, UR5, URZ ;  /* 0x000000050f057299 */ /* 0x000fc4000800063f */
[----:B------:R-:W-:Y:S02]  /*84c0*/  UIADD3 UR25, UR13, 0x1, URZ ;  /* 0x000000010d197890 */ /* 0x000fe4000fffe03f */
[----:B------:R-:W-:Y:S01]  /*84d0*/  UIADD3 UR4, UR4, -0x1, URZ ;  /* 0xffffffff04047890 */ /* 0x000fe2000fffe03f */
[----:B------:R-:W-:Y:S01]  /*84e0*/  ULDC.64 UR28, c[0x0][0x198] ;  /* 0x00006600001c7ab9 */ /* 0x000fe20000000a00 */
[----:B0-----:R-:W-:Y:S02]  /*84f0*/  USHF.R.U32.HI UR26, URZ, 0x2, UR9 ;  /* 0x000000023f1a7899 */ /* 0x001fe40008011609 */
[----:B------:R-:W-:Y:S02]  /*8500*/  ULOP3.LUT UR8, UR9, 0x3, URZ, 0xc0, !UPT ;  /* 0x0000000309087892 */ /* 0x000fe4000f8ec03f */
[----:B------:R-:W-:Y:S02]  /*8510*/  USHF.L.U32 UR6, UR9, 0x5, URZ ;  /* 0x0000000509067899 */ /* 0x000fe4000800063f */
[----:B------:R-:W-:-:S02]  /*8520*/  USHF.L.U32 UR7, UR9, 0xb, URZ ;  /* 0x0000000b09077899 */ /* 0x000fc4000800063f */
[----:B------:R-:W-:Y:S02]  /*8530*/  ULOP3.LUT UR9, UR9, 0xfffffffc, URZ, 0xc0, !UPT ;  /* 0xfffffffc09097892 */ /* 0x000fe4000f8ec03f */
[----:B------:R-:W-:Y:S02]  /*8540*/  UISETP.GT.U32.AND UP0, UPT, UR8, 0xffff, UPT ;  /* 0x0000ffff0800788c */ /* 0x000fe4000bf04070 */
[----:B------:R-:W-:Y:S02]  /*8550*/  ULOP3.LUT UR11, UR9, 0x1, URZ, 0xfc, !UPT ;  /* 0x00000001090b7892 */ /* 0x000fe4000f8efc3f */
[----:B------:R-:W-:Y:S02]  /*8560*/  ULOP3.LUT UR12, UR9, 0x2, URZ, 0xfc, !UPT ;  /* 0x00000002090c7892 */ /* 0x000fe4000f8efc3f */
[----:B------:R-:W-:Y:S02]  /*8570*/  USHF.L.U32 UR10, UR15, UR9, URZ ;  /* 0x000000090f0a7299 */ /* 0x000fe4000800063f */
[----:B------:R-:W-:-:S02]  /*8580*/  ULOP3.LUT UR9, UR9, 0x3, URZ, 0xfc, !UPT ;  /* 0x0000000309097892 */ /* 0x000fc4000f8efc3f */
[----:B------:R-:W-:Y:S02]  /*8590*/  USHF.L.U32 UR11, UR15, UR11, URZ ;  /* 0x0000000b0f0b7299 */ /* 0x000fe4000800063f */
[----:B------:R-:W-:Y:S02]  /*85a0*/  USHF.L.U32 UR12, UR15, UR12, URZ ;  /* 0x0000000c0f0c7299 */ /* 0x000fe4000800063f */
[----:B------:R-:W-:Y:S02]  /*85b0*/  USEL UR8, UR8, 0xffff, !UP0 ;  /* 0x0000ffff08087887 */ /* 0x000fe4000c000000 */
[----:B------:R-:W-:Y:S02]  /*85c0*/  USHF.L.U32 UR9, UR15, UR9, URZ ;  /* 0x000000090f097299 */ /* 0x000fe4000800063f */
[----:B------:R-:W-:Y:S02]  /*85d0*/  ULOP3.LUT UR10, UR12, UR10, UR11, 0xfe, !UPT ;  /* 0x0000000a0c0a7292 */ /* 0x000fe4000f8efe0b */
[----:B------:R-:W-:-:S02]  /*85e0*/  ULOP3.LUT UR8, UR8, 0xffff, URZ, 0xc0, !UPT ;  /* 0x0000ffff08087892 */ /* 0x000fc4000f8ec03f */
[----:B------:R-:W-:Y:S02]  /*85f0*/  ULOP3.LUT UR6, UR6, 0x60, URZ, 0xc0, !UPT ;  /* 0x0000006006067892 */ /* 0x000fe4000f8ec03f */
[----:B------:R-:W-:Y:S02]  /*8600*/  ULOP3.LUT UR7, UR7, 0x1800, URZ, 0xc0, !UPT ;  /* 0x0000180007077892 */ /* 0x000fe4000f8ec03f */
[----:B------:R-:W-:Y:S02]  /*8610*/  ULOP3.LUT UR15, UR10, UR9, URZ, 0xfc, !UPT ;  /* 0x000000090a0f7292 */ /* 0x000fe4000f8efc3f */
[----:B------:R-:W-:-:S12]  /*8620*/  USHF.L.U32 UR20, UR20, UR8, URZ ;  /* 0x0000000814147299 */ /* 0x000fd8000800063f */
.L_x_187:
[----:B------:R-:W-:-:S03]  /*8630*/  UMOV UR8, 0xffffffff ;  /* 0xffffffff00087882 */ /* 0x000fc60000000000 */
[----:B------:R-:W-:Y:S05]  /*8640*/  BRA.DIV UR8, `(.L_x_176) ;  /* 0x0000001608e47947 */ /* 0x000fea000b800000 */
[----:B------:R-:W-:-:S13]  /*8650*/  ELECT P1, URZ, PT ;  /* 0x00000000003f782f */ /* 0x000fda0003820000 */
.L_x_214:
[----:B------:R-:W0:Y:S01]  /*8660*/  LDC R10, c[0x0][0x28c] ;  /* 0x0000a300ff0a7b82 */ /* 0x000e220000000800 */
[----:B------:R-:W-:Y:S01]  /*8670*/  BSSY B1, `(.L_x_177) ;  /* 0x000003c000017945 */ /* 0x000fe20003800000 */
[----:B0-----:R-:W-:-:S13]  /*8680*/  ISETP.LT.OR P1, PT, R10, 0x1, !P1 ;  /* 0x000000010a00780c */ /* 0x001fda0004f21670 */
[----:B------:R-:W-:Y:S05]  /*8690*/  @P1 BRA `(.L_x_178) ;  /* 0x0000000000e41947 */ /* 0x000fea0003800000 */
[----:B------:R-:W-:Y:S01]  /*86a0*/  LEA R10, R6, UR26, 0x2 ;  /* 0x0000001a060a7c11 */ /* 0x000fe2000f8e10ff */
[----:B------:R-:W-:Y:S01]  /*86b0*/  IMAD.MOV.U32 R18, RZ, RZ, RZ ;  /* 0x000000ffff127224 */ /* 0x000fe200078e00ff */
[----:B------:R-:W-:Y:S01]  /*86c0*/  LEA R16, R5, UR6, 0x7 ;  /* 0x0000000605107c11 */ /* 0x000fe2000f8e38ff */
[----:B------:R-:W-:Y:S02]  /*86d0*/  IMAD.U32 R20, RZ, RZ, UR25 ;  /* 0x00000019ff147e24 */ /* 0x000fe4000f8e00ff */
[----:B------:R-:W-:Y:S02]  /*86e0*/  IMAD.MOV.U32 R5, RZ, RZ, R12 ;  /* 0x000000ffff057224 */ /* 0x000fe400078e000c */
[----:B------:R-:W-:Y:S02]  /*86f0*/  IMAD.MOV.U32 R6, RZ, RZ, R15 ;  /* 0x000000ffff067224 */ /* 0x000fe400078e000f */
[----:B------:R-:W-:-:S07]  /*8700*/  IMAD.SHL.U32 R17, R10, 0x10, RZ ;  /* 0x000000100a117824 */ /* 0x000fce00078e00ff */
.L_x_182:
[----:B------:R-:W0:Y:S01]  /*8710*/  S2R R11, SR_CgaCtaId ;  /* 0x00000000000b7919 */ /* 0x000e220000008800 */
[----:B------:R-:W-:-:S04]  /*8720*/  MOV R10, 0x400 ;  /* 0x00000400000a7802 */ /* 0x000fc80000000f00 */
[----:B0-----:R-:W-:Y:S02]  /*8730*/  LEA R21, R11, R10, 0x18 ;  /* 0x0000000a0b157211 */ /* 0x001fe400078ec0ff */
[----:B------:R-:W-:Y:S01]  /*8740*/  SHF.L.U32 R10, R5, 0x1f, RZ ;  /* 0x0000001f050a7819 */ /* 0x000fe200000006ff */
[----:B------:R-:W0:Y:S02]  /*8750*/  @!P3 LDC R11, c[0x0][0x500] ;  /* 0x00014000ff0bbb82 */ /* 0x000e240000000800 */
[----:B------:R-:W-:-:S04]  /*8760*/  IMAD R19, R6, 0x8, R21 ;  /* 0x0000000806137824 */ /* 0x000fc800078e0215 */
[----:B------:R-:W1:Y:S02]  /*8770*/  SYNCS.PHASECHK.TRANS64.TRYWAIT P1, [R19+URZ+0x90], R10 ;  /* 0x0000900a130075a7 */ /* 0x000e64000802017f */
[----:B-1----:R-:W-:Y:S05]  /*8780*/  @!P1 BRA `(.L_x_179) ;  /* 0x0000001400b49947 */ /* 0x002fea0003800000 */
.L_x_215:
[----:B-1----:R-:W-:Y:S01]  /*8790*/  PRMT R10, R13, 0x9910, RZ ;  /* 0x000099100d0a7816 */ /* 0x002fe200000000ff */
[----:B0-----:R0:W-:Y:S03]  /*87a0*/  @!P3 SYNCS.ARRIVE.TRANS64 RZ, [R19+URZ], R11 ;  /* 0x0000000b13ffb9a7 */ /* 0x0011e6000800003f */
[----:B------:R-:W-:-:S13]  /*87b0*/  ISETP.NE.AND P1, PT, R10, 0x2, PT ;  /* 0x000000020a00780c */ /* 0x000fda0003f25270 */
[----:B0-----:R-:W-:Y:S05]  /*87c0*/  @P1 BRA `(.L_x_180) ;  /* 0x0000000000041947 */ /* 0x001fea0003800000 */
[----:B------:R-:W-:Y:S01]  /*87d0*/  BPT.TRAP 0x1 ;  /* 0x000000040000795c */ /* 0x000fe20000300000 */
.L_x_180:
[----:B------:R-:W-:Y:S05]  /*87e0*/  @P0 BRA `(.L_x_181) ;  /* 0x0000000000040947 */ /* 0x000fea0003800000 */
[----:B------:R-:W-:Y:S01]  /*87f0*/  BPT.TRAP 0x1 ;  /* 0x000000040000795c */ /* 0x000fe20000300000 */
.L_x_181:
[----:B------:R-:W-:Y:S01]  /*8800*/  LEA R10, R6, UR26, 0x2 ;  /* 0x0000001a060a7c11 */ /* 0x000fe2000f8e10ff */
[----:B------:R-:W-:Y:S01]  /*8810*/  VIADD R20, R20, 0xffffffff ;  /* 0xffffffff14147836 */ /* 0x000fe20000000000 */
[----:B------:R-:W-:Y:S01]  /*8820*/  R2UR UR11, R6 ;  /* 0x00000000060b72ca */ /* 0x000fe200000e0000 */
[----:B------:R-:W-:Y:S01]  /*8830*/  UIADD3 UR16, UP0, UR28, 0xf0, URZ ;  /* 0x000000f01c107890 */ /* 0x000fe2000ff1e03f */
[----:B------:R-:W-:Y:S01]  /*8840*/  R2UR UR22, R21 ;  /* 0x00000000151672ca */ /* 0x000fe200000e0000 */
[----:B------:R-:W-:Y:S01]  /*8850*/  IMAD.U32 R10, R10, 0x400, R21 ;  /* 0x000004000a0a7824 */ /* 0x000fe200078e0015 */
[----:B------:R-:W-:Y:S01]  /*8860*/  R2UR UR23, R17 ;  /* 0x00000000111772ca */ /* 0x000fe200000e0000 */
[----:B------:R-:W-:Y:S01]  /*8870*/  UIADD3 UR30, UP1, UR28, 0x1f0, URZ ;  /* 0x000001f01c1e7890 */ /* 0x000fe2000ff3e03f */
[----:B------:R-:W-:Y:S01]  /*8880*/  R2UR UR9, R19 ;  /* 0x00000000130972ca */ /* 0x000fe200000e0000 */
[----:B------:R-:W-:Y:S01]  /*8890*/  UIADD3.X UR17, URZ, UR29, URZ, UP0, !UPT ;  /* 0x0000001d3f117290 */ /* 0x000fe200087fe43f */
[----:B------:R-:W-:Y:S01]  /*88a0*/  R2UR UR8, R10 ;  /* 0x000000000a0872ca */ /* 0x000fe200000e0000 */
[----:B------:R-:W-:Y:S01]  /*88b0*/  UPRMT UR21, URZ, 0x5410, UR20 ;  /* 0x000054103f157896 */ /* 0x000fe20008000014 */
[----:B------:R-:W-:Y:S01]  /*88c0*/  R2UR UR10, R18 ;  /* 0x00000000120a72ca */ /* 0x000fe200000e0000 */
[----:B------:R-:W-:Y:S01]  /*88d0*/  VIADD R6, R6, 0x1 ;  /* 0x0000000106067836 */ /* 0x000fe20000000000 */
[----:B------:R-:W-:Y:S01]  /*88e0*/  R2UR UR12, R4 ;  /* 0x00000000040c72ca */ /* 0x000fe200000e0000 */
[----:B------:R-:W-:Y:S01]  /*88f0*/  ULEA UR11, UR11, UR7, 0xd ;  /* 0x000000070b0b7291 */ /* 0x000fe2000f8e683f */
[----:B------:R-:W-:Y:S01]  /*8900*/  R2UR UR24, R16 ;  /* 0x00000000101872ca */ /* 0x000fe200000e0000 */
[----:B------:R-:W-:Y:S01]  /*8910*/  UPRMT UR27, URZ, 0x5410, UR15 ;  /* 0x000054103f1b7896 */ /* 0x000fe2000800000f */
[----:B------:R-:W-:Y:S01]  /*8920*/  ISETP.GT.AND P4, PT, R20, 0x1, PT ;  /* 0x000000011400780c */ /* 0x000fe20003f84270 */
[----:B------:R-:W-:Y:S01]  /*8930*/  UIADD3 UR22, UR22, 0x12200, UR11 ;  /* 0x0001220016167890 */ /* 0x000fe2000fffe00b */
[----:B------:R-:W-:Y:S01]  /*8940*/  ISETP.NE.AND P1, PT, R6, 0x12, PT ;  /* 0x000000120600780c */ /* 0x000fe20003f25270 */
[----:B------:R-:W-:Y:S01]  /*8950*/  UIADD3.X UR31, URZ, UR29, URZ, UP1, !UPT ;  /* 0x0000001d3f1f7290 */ /* 0x000fe20008ffe43f */
[----:B------:R-:W-:Y:S01]  /*8960*/  VIADD R18, R18, 0x40 ;  /* 0x0000004012127836 */ /* 0x000fe20000000000 */
[----:B------:R-:W-:Y:S01]  /*8970*/  UIADD3 UR8, UR8, 0x200, URZ ;  /* 0x0000020008087890 */ /* 0x000fe2000fffe03f */
[----:B------:R-:W-:Y:S01]  /*8980*/  SEL R10, RZ, 0x1, P1 ;  /* 0x00000001ff0a7807 */ /* 0x000fe20000800000 */
[----:B------:R-:W-:Y:S01]  /*8990*/  UMOV UR18, 0x0 ;  /* 0x0000000000127882 */ /* 0x000fe20000000000 */
[----:B------:R-:W-:Y:S01]  /*89a0*/  UMOV UR19, 0x10000000 ;  /* 0x1000000000137882 */ /* 0x000fe20000000000 */
[----:B------:R-:W-:Y:S01]  /*89b0*/  UMOV UR11, UR23 ;  /* 0x00000017000b7c82 */ /* 0x000fe20008000000 */
[----:B------:R-:W-:-:S02]  /*89c0*/  LOP3.LUT R5, R5, R10, RZ, 0x3c, !PT ;  /* 0x0000000a05057212 */ /* 0x000fc400078e3cff */
[----:B------:R-:W-:Y:S02]  /*89d0*/  SEL R6, R6, RZ, P1 ;  /* 0x000000ff06067207 */ /* 0x000fe40000800000 */
[----:B------:R0:W-:Y:S02]  /*89e0*/  UTMALDG.3D.MULTICAST [UR8], [UR16], UR21, desc[UR18] ;  /* 0x00001208100073b4 */ /* 0x0001e40008011815 */
[----:B0-----:R-:W-:Y:S01]  /*89f0*/  UMOV UR8, UR22 ;  /* 0x0000001600087c82 */ /* 0x001fe20008000000 */
[----:B------:R-:W-:Y:S02]  /*8a00*/  UMOV UR11, UR24 ;  /* 0x00000018000b7c82 */ /* 0x000fe40008000000 */
[----:B------:R0:W-:Y:S02]  /*8a10*/  UTMALDG.3D.MULTICAST [UR8], [UR30], UR27, desc[UR18] ;  /* 0x000012081e0073b4 */ /* 0x0001e4000801181b */
[----:B0-----:R-:W-:Y:S05]  /*8a20*/  @P4 BRA `(.L_x_182) ;  /* 0xfffffffc00384947 */ /* 0x001fea000383ffff */
.L_x_178:
[----:B------:R-:W-:Y:S05]  /*8a30*/  BSYNC B1 ;  /* 0x0000000000017941 */ /* 0x000fea0003800000 */
.L_x_177:
[----:B------:R-:W-:Y:S01]  /*8a40*/  LOP3.LUT P5, RZ, R14, 0xff, RZ, 0xc0, !PT ;  /* 0x000000ff0eff7812 */ /* 0x000fe200078ac0ff */
[----:B------:R-:W-:Y:S01]  /*8a50*/  VIADD R6, R15, UR13 ;  /* 0x0000000d0f067c36 */ /* 0x000fe20008000000 */
[----:B------:R-:W-:Y:S01]  /*8a60*/  ULDC.64 UR8, c[0x0][0x650] ;  /* 0x0001940000087ab9 */ /* 0x000fe20000000a00 */
[----:B------:R-:W-:Y:S01]  /*8a70*/  IMAD.U32 R11, RZ, RZ, UR13 ;  /* 0x0000000dff0b7e24 */ /* 0x000fe2000f8e00ff */
[----:B------:R-:W-:Y:S01]  /*8a80*/  UISETP.GE.U32.AND UP0, UPT, UR13, 0x12, UPT ;  /* 0x000000120d00788c */ /* 0x000fe2000bf06070 */
[----:B------:R-:W-:Y:S01]  /*8a90*/  BSSY B1, `(.L_x_183) ;  /* 0x000006b000017945 */ /* 0x000fe20003800000 */
[----:B------:R-:W-:Y:S02]  /*8aa0*/  ISETP.GT.U32.AND P1, PT, R6, 0x11, PT ;  /* 0x000000110600780c */ /* 0x000fe40003f24070 */
[----:B------:R-:W-:Y:S02]  /*8ab0*/  PRMT R14, RZ, 0x7610, R14 ;  /* 0x00007610ff0e7816 */ /* 0x000fe4000000000e */
[----:B------:R-:W-:-:S02]  /*8ac0*/  ISETP.LT.U32.AND P1, PT, R11, 0x12, P1 ;  /* 0x000000120b00780c */ /* 0x000fc40000f21070 */
[----:B------:R-:W-:Y:S01]  /*8ad0*/  PLOP3.LUT P4, PT, PT, PT, UP0, 0x80, 0x0 ;  /* 0x000000000000781c */ /* 0x000fe20003f8f008 */
[----:B------:R-:W0:Y:S01]  /*8ae0*/  @P5 S2R R5, SR_CgaCtaId ;  /* 0x0000000000055919 */ /* 0x000e220000008800 */
[----:B------:R-:W-:-:S04]  /*8af0*/  @P5 MOV R4, 0x400 ;  /* 0x0000040000045802 */ /* 0x000fc80000000f00 */
[----:B0-----:R-:W-:Y:S01]  /*8b00*/  @P5 LEA R10, R5, R4, 0x18 ;  /* 0x00000004050a5211 */ /* 0x001fe200078ec0ff */
[----:B------:R-:W-:-:S03]  /*8b10*/  IMAD.WIDE.U32 R4, R6, 0x38e38e39, RZ ;  /* 0x38e38e3906047825 */ /* 0x000fc600078e00ff */
[----:B------:R0:W-:Y:S01]  /*8b20*/  @P5 SYNCS.ARRIVE.TRANS64.A1T0 RZ, [R10+URZ+0x158], RZ ;  /* 0x000158ff0aff59a7 */ /* 0x0001e2000810003f */
[----:B------:R-:W-:Y:S01]  /*8b30*/  IADD3 R2, P5, R2, R8, RZ ;  /* 0x0000000802027210 */ /* 0x000fe20007fbe0ff */
[----:B------:R-:W-:Y:S01]  /*8b40*/  IMAD.MOV.U32 R4, RZ, RZ, -0x1 ;  /* 0xffffffffff047424 */ /* 0x000fe200078e00ff */
[----:B------:R-:W-:Y:S02]  /*8b50*/  SHF.R.U32.HI R11, RZ, 0x2, R5 ;  /* 0x00000002ff0b7819 */ /* 0x000fe40000011605 */
[----:B------:R-:W-:Y:S01]  /*8b60*/  SEL R5, RZ, 0x1, !P1 ;  /* 0x00000001ff057807 */ /* 0x000fe20004800000 */
[----:B------:R-:W-:Y:S01]  /*8b70*/  IMAD.X R3, R3, 0x1, R0, P5 ;  /* 0x0000000103037824 */ /* 0x000fe200028e0600 */
[----:B------:R-:W-:Y:S01]  /*8b80*/  ISETP.GE.U32.AND P1, PT, R2, UR8, PT ;  /* 0x0000000802007c0c */ /* 0x000fe2000bf26070 */
[----:B------:R-:W-:Y:S01]  /*8b90*/  IMAD R15, R11, -0x12, R6 ;  /* 0xffffffee0b0f7824 */ /* 0x000fe200078e0206 */
[----:B------:R-:W-:Y:S01]  /*8ba0*/  LOP3.LUT R12, R12, R5, RZ, 0x3c, !PT ;  /* 0x000000050c0c7212 */ /* 0x000fe200078e3cff */
[----:B------:R-:W-:Y:S01]  /*8bb0*/  IMAD.MOV.U32 R6, RZ, RZ, -0x1 ;  /* 0xffffffffff067424 */ /* 0x000fe200078e00ff */
[----:B------:R-:W-:Y:S01]  /*8bc0*/  ISETP.GE.U32.AND.EX P1, PT, R3, UR9, PT, P1 ;  /* 0x0000000903007c0c */ /* 0x000fe2000bf26110 */
[----:B------:R-:W-:Y:S01]  /*8bd0*/  IMAD.MOV.U32 R5, RZ, RZ, -0x1 ;  /* 0xffffffffff057424 */ /* 0x000fe200078e00ff */
[----:B------:R-:W-:-:S02]  /*8be0*/  @P4 LOP3.LUT R12, R12, 0x1, R11, 0x78, !PT ;  /* 0x000000010c0c4812 */ /* 0x000fc400078e780b */
[----:B0-----:R-:W-:-:S09]  /*8bf0*/  PRMT R10, RZ, 0x7610, R10 ;  /* 0x00007610ff0a7816 */ /* 0x001fd2000000000a */
[----:B------:R-:W-:Y:S05]  /*8c00*/  @P1 BRA `(.L_x_184) ;  /* 0x00000004004c1947 */ /* 0x000fea0003800000 */
[----:B------:R-:W0:Y:S01]  /*8c10*/  S2R R17, SR_CTAID.X ;  /* 0x0000000000117919 */ /* 0x000e220000002500 */
[----:B------:R-:W-:Y:S01]  /*8c20*/  ULDC.64 UR8, c[0x0][0x628] ;  /* 0x00018a0000087ab9 */ /* 0x000fe20000000a00 */
[----:B------:R-:W1:Y:S01]  /*8c30*/  LDC R18, c[0x0][0x144] ;  /* 0x00005100ff127b82 */ /* 0x000e620000000800 */
[----:B------:R-:W-:Y:S01]  /*8c40*/  ISETP.NE.U32.AND P1, PT, RZ, UR8, PT ;  /* 0x00000008ff007c0c */ /* 0x000fe2000bf25070 */
[----:B------:R-:W2:Y:S01]  /*8c50*/  S2R R6, SR_CTAID.Y ;  /* 0x0000000000067919 */ /* 0x000ea20000002600 */
[----:B------:R-:W-:Y:S01]  /*8c60*/  ULDC UR10, c[0x0][0x150] ;  /* 0x00005400000a7ab9 */ /* 0x000fe20000000800 */
[----:B------:R-:W-:Y:S01]  /*8c70*/  ULDC UR11, c[0x0][0x630] ;  /* 0x00018c00000b7ab9 */ /* 0x000fe20000000800 */
[----:B------:R-:W-:Y:S01]  /*8c80*/  ISETP.NE.AND.EX P1, PT, RZ, UR9, PT, P1 ;  /* 0x00000009ff007c0c */ /* 0x000fe2000bf25310 */
[----:B------:R-:W-:Y:S01]  /*8c90*/  IMAD.MOV.U32 R4, RZ, RZ, R2 ;  /* 0x000000ffff047224 */ /* 0x000fe200078e0002 */
[----:B0-----:R-:W-:-:S05]  /*8ca0*/  I2FP.F32.U32 R5, R17 ;  /* 0x0000001100057245 */ /* 0x001fca0000201000 */
[----:B------:R-:W-:Y:S01]  /*8cb0*/  FMUL R20, R5, UR10 ;  /* 0x0000000a05147c20 */ /* 0x000fe20008400000 */
[----:B------:R-:W-:-:S05]  /*8cc0*/  IMAD.MOV.U32 R5, RZ, RZ, R3 ;  /* 0x000000ffff057224 */ /* 0x000fca00078e0003 */
[----:B--2---:R-:W-:Y:S05]  /*8cd0*/  @!P1 BRA `(.L_x_185) ;  /* 0x0000000000289947 */ /* 0x004fea0003800000 */
[----:B------:R-:W-:Y:S02]  /*8ce0*/  ULDC UR10, c[0x0][0x634] ;  /* 0x00018d00000a7ab9 */ /* 0x000fe40000000800 */
[----:B------:R-:W-:-:S05]  /*8cf0*/  IADD3 R5, P1, R2, UR10, RZ ;  /* 0x0000000a02057c10 */ /* 0x000fca000ff3e0ff */
[----:B------:R-:W-:-:S04]  /*8d00*/  IMAD.X R19, RZ, RZ, R3, P1 ;  /* 0x000000ffff137224 */ /* 0x000fc800008e0603 */
[----:B------:R-:W-:-:S04]  /*8d10*/  IMAD.WIDE.U32 R10, R19, UR8, RZ ;  /* 0x00000008130a7c25 */ /* 0x000fc8000f8e00ff */
[----:B------:R-:W-:-:S04]  /*8d20*/  IMAD.WIDE.U32 R10, P1, R5, UR9, R10 ;  /* 0x00000009050a7c25 */ /* 0x000fc8000f82000a */
[----:B------:R-:W-:-:S04]  /*8d30*/  IMAD.WIDE.U32 R4, R5, UR8, RZ ;  /* 0x0000000805047c25 */ /* 0x000fc8000f8e00ff */
[----:B------:R-:W-:Y:S01]  /*8d40*/  IMAD.MOV.U32 R4, RZ, RZ, R11 ;  /* 0x000000ffff047224 */ /* 0x000fe200078e000b */
[----:B------:R-:W-:Y:S01]  /*8d50*/  IADD3 RZ, P4, R5, R10, RZ ;  /* 0x0000000a05ff7210 */ /* 0x000fe20007f9e0ff */
[----:B------:R-:W-:-:S04]  /*8d60*/  IMAD.X R5, RZ, RZ, RZ, P1 ;  /* 0x000000ffff057224 */ /* 0x000fc800008e06ff */
[----:B------:R-:W-:-:S08]  /*8d70*/  IMAD.WIDE.U32.X R4, R19, UR9, R4, P4 ;  /* 0x0000000913047c25 */ /* 0x000fd0000a0e0404 */
.L_x_185:
[--C-:B------:R-:W-:Y:S01]  /*8d80*/  SHF.R.U64 R16, R4, UR11, R5.reuse ;  /* 0x0000000b04107c19 */ /* 0x100fe20008001205 */
[----:B------:R-:W0:Y:S01]  /*8d90*/  F2I.U32.TRUNC.NTZ R20, R20 ;  /* 0x0000001400147305 */ /* 0x000e22000020f000 */
[----:B------:R-:W-:Y:S01]  /*8da0*/  SHF.R.U32.HI R4, RZ, UR11, R5 ;  /* 0x0000000bff047c19 */ /* 0x000fe20008011605 */
[----:B------:R-:W-:Y:S01]  /*8db0*/  ULDC.64 UR8, c[0x0][0x620] ;  /* 0x0001880000087ab9 */ /* 0x000fe20000000a00 */
[----:B------:R-:W-:Y:S01]  /*8dc0*/  IADD3 R11, P1, RZ, -R16, RZ ;  /* 0x80000010ff0b7210 */ /* 0x000fe20007f3e0ff */
[----:B------:R-:W-:Y:S01]  /*8dd0*/  ULDC.64 UR10, c[0x0][0x640] ;  /* 0x00019000000a7ab9 */ /* 0x000fe20000000a00 */
[----:B------:R-:W2:Y:S03]  /*8de0*/  LDC R21, c[0x0][0x148] ;  /* 0x00005200ff157b82 */ /* 0x000ea60000000800 */
[----:B------:R-:W-:Y:S01]  /*8df0*/  IMAD.X R4, RZ, RZ, ~R4, P1 ;  /* 0x000000ffff047224 */ /* 0x000fe200008e0e04 */
[----:B------:R-:W-:-:S03]  /*8e00*/  ISETP.NE.U32.AND P1, PT, RZ, UR10, PT ;  /* 0x0000000aff007c0c */ /* 0x000fc6000bf25070 */
[----:B------:R-:W-:Y:S01]  /*8e10*/  IMAD R10, R4, UR8, RZ ;  /* 0x00000008040a7c24 */ /* 0x000fe2000f8e02ff */
[----:B------:R-:W-:Y:S01]  /*8e20*/  ISETP.NE.AND.EX P1, PT, RZ, UR11, PT, P1 ;  /* 0x0000000bff007c0c */ /* 0x000fe2000bf25310 */
[----:B------:R-:W-:Y:S01]  /*8e30*/  IMAD.WIDE.U32 R4, R11, UR8, R2 ;  /* 0x000000080b047c25 */ /* 0x000fe2000f8e0002 */
[----:B------:R-:W-:-:S03]  /*8e40*/  ULDC UR8, c[0x0][0x618] ;  /* 0x0001860000087ab9 */ /* 0x000fc60000000800 */
[----:B------:R-:W-:Y:S01]  /*8e50*/  IMAD R11, R11, UR9, R10 ;  /* 0x000000090b0b7c24 */ /* 0x000fe2000f8e020a */
[----:B------:R-:W-:Y:S01]  /*8e60*/  ULDC UR9, c[0x0][0x154] ;  /* 0x0000550000097ab9 */ /* 0x000fe20000000800 */
[----:B0-----:R-:W-:Y:S02]  /*8e70*/  IMAD.MOV R10, RZ, RZ, -R20 ;  /* 0x000000ffff0a7224 */ /* 0x001fe400078e0a14 */
[----:B------:R-:W-:Y:S02]  /*8e80*/  IMAD.IADD R5, R5, 0x1, R11 ;  /* 0x0000000105057824 */ /* 0x000fe400078e020b */
[----:B-1----:R-:W-:Y:S01]  /*8e90*/  IMAD R17, R18, R10, R17 ;  /* 0x0000000a12117224 */ /* 0x002fe200078e0211 */
[----:B------:R-:W-:Y:S02]  /*8ea0*/  I2FP.F32.U32 R10, R6 ;  /* 0x00000006000a7245 */ /* 0x000fe40000201000 */
[--C-:B------:R-:W-:Y:S02]  /*8eb0*/  SHF.R.U64 R18, R4, UR8, R5.reuse ;  /* 0x0000000804127c19 */ /* 0x100fe40008001205 */
[----:B------:R-:W-:Y:S01]  /*8ec0*/  SHF.R.U32.HI R5, RZ, UR8, R5 ;  /* 0x00000008ff057c19 */ /* 0x000fe20008011605 */
[----:B------:R-:W-:Y:S01]  /*8ed0*/  FMUL R10, R10, UR9 ;  /* 0x000000090a0a7c20 */ /* 0x000fe20008400000 */
[----:B------:R-:W-:-:S02]  /*8ee0*/  ULDC UR8, c[0x0][0x608] ;  /* 0x0001820000087ab9 */ /* 0x000fc40000000800 */
[--C-:B------:R-:W-:Y:S01]  /*8ef0*/  SHF.R.U64 R20, R18, UR8, R5.reuse ;  /* 0x0000000812147c19 */ /* 0x100fe20008001205 */
[----:B------:R0:W1:Y:S01]  /*8f00*/  F2I.U32.TRUNC.NTZ R22, R10 ;  /* 0x0000000a00167305 */ /* 0x000062000020f000 */
[----:B------:R-:W-:Y:S01]  /*8f10*/  SHF.R.U32.HI R5, RZ, UR8, R5 ;  /* 0x00000008ff057c19 */ /* 0x000fe20008011605 */
[----:B------:R-:W-:-:S03]  /*8f20*/  ULDC UR8, c[0x0][0x658] ;  /* 0x0001960000087ab9 */ /* 0x000fc60000000800 */
[--C-:B------:R-:W-:Y:S02]  /*8f30*/  SHF.R.U64 R19, R20, UR8, R5.reuse ;  /* 0x0000000814137c19 */ /* 0x100fe40008001205 */
[----:B------:R-:W-:-:S03]  /*8f40*/  SHF.R.U32.HI R23, RZ, UR8, R5 ;  /* 0x00000008ff177c19 */ /* 0x000fc60008011605 */
[----:B------:R-:W-:Y:S02]  /*8f50*/  IMAD.MOV.U32 R4, RZ, RZ, R19 ;  /* 0x000000ffff047224 */ /* 0x000fe400078e0013 */
[----:B------:R-:W-:Y:S01]  /*8f60*/  IMAD.MOV.U32 R5, RZ, RZ, R23 ;  /* 0x000000ffff057224 */ /* 0x000fe200078e0017 */
[----:B0-----:R-:W-:Y:S06]  /*8f70*/  @!P1 BRA `(.L_x_186) ;  /* 0x0000000000289947 */ /* 0x001fec0003800000 */
        /* <DEDUP_REMOVED lines=10> */
.L_x_186:
[----:B------:R-:W-:Y:S01]  /*9020*/  ULDC UR8, c[0x0][0x648] ;  /* 0x0001920000087ab9 */ /* 0x000fe20000000800 */
[----:B-1----:R-:W-:Y:S01]  /*9030*/  IMAD.MOV R22, RZ, RZ, -R22 ;  /* 0x000000ffff167224 */ /* 0x002fe200078e0a16 */
[----:B------:R-:W-:Y:S01]  /*9040*/  SHF.R.U64 R5, R4, UR8, R5 ;  /* 0x0000000804057c19 */ /* 0x000fe20008001205 */
[----:B------:R-:W-:Y:S01]  /*9050*/  ULDC UR8, c[0x0][0x638] ;  /* 0x00018e0000087ab9 */ /* 0x000fe20000000800 */
[----:B------:R-:W-:Y:S01]  /*9060*/  LOP3.LUT R4, R20, UR14, RZ, 0xc0, !PT ;  /* 0x0000000e14047c12 */ /* 0x000fe2000f8ec0ff */
[----:B--2---:R-:W-:Y:S01]  /*9070*/  @P2 IMAD R17, R21, R22, R6 ;  /* 0x0000001615112224 */ /* 0x004fe200078e0206 */
[----:B------:R-:W-:Y:S01]  /*9080*/  LOP3.LUT R18, R18, UR4, RZ, 0xc0, !PT ;  /* 0x0000000412127c12 */ /* 0x000fe2000f8ec0ff */
[----:B------:R-:W-:Y:S01]  /*9090*/  IMAD.MOV R6, RZ, RZ, -R5 ;  /* 0x000000ffff067224 */ /* 0x000fe200078e0a05 */
[----:B------:R-:W-:Y:S01]  /*90a0*/  ULDC UR9, c[0x0][0x610] ;  /* 0x0001840000097ab9 */ /* 0x000fe20000000800 */
[----:B------:R-:W-:Y:S02]  /*90b0*/  IMAD R4, R5, UR5, R4 ;  /* 0x0000000505047c24 */ /* 0x000fe4000f8e0204 */
[----:B------:R-:W-:Y:S01]  /*90c0*/  IMAD R19, R6, UR8, R19 ;  /* 0x0000000806137c24 */ /* 0x000fe2000f8e0213 */
[----:B------:R-:W-:Y:S01]  /*90d0*/  ULDC UR8, c[0x0][0x600] ;  /* 0x0001800000087ab9 */ /* 0x000fe20000000800 */
[----:B------:R-:W-:-:S02]  /*90e0*/  IMAD R17, R4, UR9, R17 ;  /* 0x0000000904117c24 */ /* 0x000fc4000f8e0211 */
[----:B------:R-:W-:Y:S02]  /*90f0*/  IMAD R6, R19, UR8, R18 ;  /* 0x0000000813067c24 */ /* 0x000fe4000f8e0212 */
[----:B------:R-:W-:Y:S02]  /*9100*/  IMAD.MOV.U32 R10, RZ, RZ, 0x1 ;  /* 0x00000001ff0a7424 */ /* 0x000fe400078e00ff */
[----:B------:R-:W-:Y:S01]  /*9110*/  IMAD.MOV.U32 R4, RZ, RZ, R16 ;  /* 0x000000ffff047224 */ /* 0x000fe200078e0010 */
[----:B------:R-:W-:Y:S02]  /*9120*/  SEL R5, R6, R17, !P2 ;  /* 0x0000001106057207 */ /* 0x000fe40005000000 */
[----:B------:R-:W-:-:S07]  /*9130*/  SEL R6, R17, R6, !P2 ;  /* 0x0000000611067207 */ /* 0x000fce0005000000 */
.L_x_184:
[----:B------:R-:W-:Y:S05]  /*9140*/  BSYNC B1 ;  /* 0x0000000000017941 */ /* 0x000fea0003800000 */
.L_x_183:
[----:B------:R-:W-:-:S13]  /*9150*/  LOP3.LUT P1, RZ, R10, 0xff, RZ, 0xc0, !PT ;  /* 0x000000ff0aff7812 */ /* 0x000fda000782c0ff */
[----:B------:R-:W-:Y:S05]  /*9160*/  @P1 BRA `(.L_x_187) ;  /* 0xfffffff400301947 */ /* 0x000fea000383ffff */
[----:B------:R-:W-:Y:S05]  /*9170*/  BSYNC B0 ;  /* 0x0000000000007941 */ /* 0x000fea0003800000 */
.L_x_175:
[----:B------:R-:W-:-:S03]  /*9180*/  UMOV UR8, 0xffffffff ;  /* 0xffffffff00087882 */ /* 0x000fc60000000000 */
[----:B------:R-:W-:Y:S05]  /*9190*/  BRA.DIV UR8, `(.L_x_188) ;  /* 0x0000000e08447947 */ /* 0x000fea000b800000 */
[----:B------:R-:W-:-:S13]  /*91a0*/  ELECT P0, URZ, PT ;  /* 0x00000000003f782f */ /* 0x000fda0003800000 */
.L_x_218:
[----:B------:R-:W-:Y:S04]  /*91b0*/  BSSY B0, `(.L_x_189) ;  /* 0x00000a9000007945 */ /* 0x000fe80003800000 */
[----:B------:R-:W-:Y:S05]  /*91c0*/  @!P0 BRA `(.L_x_190) ;  /* 0x00000008009c8947 */ /* 0x000fea0003800000 */
[----:B------:R-:W-:-:S04]  /*91d0*/  LOP3.LUT R7, R7, 0x2, RZ, 0xfc, !PT ;  /* 0x0000000207077812 */ /* 0x000fc800078efcff */
[----:B------:R-:W-:-:S13]  /*91e0*/  ISETP.NE.AND P0, PT, R7, 0x3, PT ;  /* 0x000000030700780c */ /* 0x000fda0003f05270 */
[----:B------:R-:W-:Y:S05]  /*91f0*/  @!P0 BRA `(.L_x_191) ;  /* 0x0000000000048947 */ /* 0x000fea0003800000 */
[----:B------:R-:W-:Y:S01]  /*9200*/  BPT.TRAP 0x1 ;  /* 0x000000040000795c */ /* 0x000fe20000300000 */
.L_x_191:
[----:B------:R-:W0:Y:S01]  /*9210*/  S2R R3, SR_CgaCtaId ;  /* 0x0000000000037919 */ /* 0x000e220000008800 */
[----:B------:R-:W-:Y:S02]  /*9220*/  MOV R0, 0x400 ;  /* 0x0000040000007802 */ /* 0x000fe40000000f00 */
[----:B------:R-:W-:Y:S02]  /*9230*/  SHF.L.U32 R2, R12, 0x1f, RZ ;  /* 0x0000001f0c027819 */ /* 0x000fe400000006ff */
[----:B0-----:R-:W-:-:S05]  /*9240*/  LEA R0, R3, R0, 0x18 ;  /* 0x0000000003007211 */ /* 0x001fca00078ec0ff */
[----:B------:R-:W-:-:S04]  /*9250*/  VIADD R0, R0, 0x90 ;  /* 0x0000009000007836 */ /* 0x000fc80000000000 */
[C---:B------:R-:W-:Y:S02]  /*9260*/  IMAD R5, R15.reuse, 0x8, R0 ;  /* 0x000000080f057824 */ /* 0x040fe400078e0200 */
[----:B------:R-:W-:Y:S02]  /*9270*/  VIADD R15, R15, 0x1 ;  /* 0x000000010f0f7836 */ /* 0x000fe40000000000 */
[----:B------:R-:W0:Y:S03]  /*9280*/  SYNCS.PHASECHK.TRANS64.TRYWAIT P0, [R5+URZ], R2 ;  /* 0x00000002050075a7 */ /* 0x000e26000800017f */
[----:B------:R-:W-:-:S04]  /*9290*/  ISETP.NE.AND P1, PT, R15, 0x12, PT ;  /* 0x000000120f00780c */ /* 0x000fc80003f25270 */
[----:B------:R-:W-:Y:S02]  /*92a0*/  SEL R3, RZ, 0x1, P1 ;  /* 0x00000001ff037807 */ /* 0x000fe40000800000 */
[----:B------:R-:W-:Y:S02]  /*92b0*/  SEL R15, R15, RZ, P1 ;  /* 0x000000ff0f0f7207 */ /* 0x000fe40000800000 */
[----:B------:R-:W-:-:S03]  /*92c0*/  LOP3.LUT R12, R12, R3, RZ, 0x3c, !PT ;  /* 0x000000030c0c7212 */ /* 0x000fc600078e3cff */
[----:B------:R-:W-:Y:S01]  /*92d0*/  IMAD R7, R15, 0x8, R0 ;  /* 0x000000080f077824 */ /* 0x000fe200078e0200 */
[----:B------:R-:W-:Y:S01]  /*92e0*/  SHF.L.U32 R4, R12, 0x1f, RZ ;  /* 0x0000001f0c047819 */ /* 0x000fe200000006ff */
[----:B0-----:R-:W-:Y:S06]  /*92f0*/  @!P0 BRA `(.L_x_192) ;  /* 0x0000000c00108947 */ /* 0x001fec0003800000 */
.L_x_219:
[----:B------:R-:W1:Y:S01]  /*9300*/  SYNCS.PHASECHK.TRANS64.TRYWAIT P0, [R7+URZ], R4 ;  /* 0x00000004070075a7 */ /* 0x000e62000800017f */
[----:B0-----:R-:W-:-:S05]  /*9310*/  VIADD R2, R15, 0x1 ;  /* 0x000000010f027836 */ /* 0x001fca0000000000 */
[----:B------:R-:W-:-:S04]  /*9320*/  ISETP.NE.AND P1, PT, R2, 0x12, PT ;  /* 0x000000120200780c */ /* 0x000fc80003f25270 */
[----:B------:R-:W-:Y:S02]  /*9330*/  SEL R3, RZ, 0x1, P1 ;  /* 0x00000001ff037807 */ /* 0x000fe40000800000 */
[----:B------:R-:W-:Y:S02]  /*9340*/  SEL R9, R2, RZ, P1 ;  /* 0x000000ff02097207 */ /* 0x000fe40000800000 */
[----:B------:R-:W-:-:S03]  /*9350*/  LOP3.LUT R12, R12, R3, RZ, 0x3c, !PT ;  /* 0x000000030c0c7212 */ /* 0x000fc600078e3cff */
[----:B------:R-:W-:Y:S01]  /*9360*/  IMAD R6, R9, 0x8, R0 ;  /* 0x0000000809067824 */ /* 0x000fe200078e0200 */
[----:B------:R-:W-:Y:S01]  /*9370*/  SHF.L.U32 R5, R12, 0x1f, RZ ;  /* 0x0000001f0c057819 */ /* 0x000fe200000006ff */
[----:B-1----:R-:W-:Y:S06]  /*9380*/  @!P0 BRA `(.L_x_193) ;  /* 0x0000000c00008947 */ /* 0x002fec0003800000 */
.L_x_220:
[----:B------:R-:W1:Y:S01]  /*9390*/  SYNCS.PHASECHK.TRANS64.TRYWAIT P0, [R6+URZ], R5 ;  /* 0x00000005060075a7 */ /* 0x000e62000800017f */
[----:B------:R-:W-:-:S05]  /*93a0*/  VIADD R2, R9, 0x1 ;  /* 0x0000000109027836 */ /* 0x000fca0000000000 */
[----:B------:R-:W-:-:S04]  /*93b0*/  ISETP.NE.AND P1, PT, R2, 0x12, PT ;  /* 0x000000120200780c */ /* 0x000fc80003f25270 */
[----:B------:R-:W-:Y:S02]  /*93c0*/  SEL R3, RZ, 0x1, P1 ;  /* 0x00000001ff037807 */ /* 0x000fe40000800000 */
[----:B0-----:R-:W-:Y:S02]  /*93d0*/  SEL R7, R2, RZ, P1 ;  /* 0x000000ff02077207 */ /* 0x001fe40000800000 */
[----:B------:R-:W-:-:S03]  /*93e0*/  LOP3.LUT R12, R12, R3, RZ, 0x3c, !PT ;  /* 0x000000030c0c7212 */ /* 0x000fc600078e3cff */
[----:B------:R-:W-:Y:S01]  /*93f0*/  IMAD R9, R7, 0x8, R0 ;  /* 0x0000000807097824 */ /* 0x000fe200078e0200 */
[----:B------:R-:W-:Y:S01]  /*9400*/  SHF.L.U32 R4, R12, 0x1f, RZ ;  /* 0x0000001f0c047819 */ /* 0x000fe200000006ff */
[----:B-1----:R-:W-:Y:S06]  /*9410*/  @!P0 BRA `(.L_x_194) ;  /* 0x0000000800f08947 */ /* 0x002fec0003800000 */
.L_x_221:
[----:B------:R-:W1:Y:S01]  /*9420*/  SYNCS.PHASECHK.TRANS64.TRYWAIT P0, [R9+URZ], R4 ;  /* 0x00000004090075a7 */ /* 0x000e62000800017f */
[----:B------:R-:W-:-:S05]  /*9430*/  VIADD R2, R7, 0x1 ;  /* 0x0000000107027836 */ /* 0x000fca0000000000 */
[----:B------:R-:W-:-:S04]  /*9440*/  ISETP.NE.AND P1, PT, R2, 0x12, PT ;  /* 0x000000120200780c */ /* 0x000fc80003f25270 */
[----:B------:R-:W-:Y:S02]  /*9450*/  SEL R3, RZ, 0x1, P1 ;  /* 0x00000001ff037807 */ /* 0x000fe40000800000 */
[----:B------:R-:W-:Y:S02]  /*9460*/  SEL R7, R2, RZ, P1 ;  /* 0x000000ff02077207 */ /* 0x000fe40000800000 */
[----:B------:R-:W-:-:S03]  /*9470*/  LOP3.LUT R12, R12, R3, RZ, 0x3c, !PT ;  /* 0x000000030c0c7212 */ /* 0x000fc600078e3cff */
[----:B0-----:R-:W-:Y:S01]  /*9480*/  IMAD R6, R7, 0x8, R0 ;  /* 0x0000000807067824 */ /* 0x001fe200078e0200 */
[----:B------:R-:W-:Y:S01]  /*9490*/  SHF.L.U32 R5, R12, 0x1f, RZ ;  /* 0x0000001f0c057819 */ /* 0x000fe200000006ff */
[----:B-1----:R-:W-:Y:S06]  /*94a0*/  @!P0 BRA `(.L_x_195) ;  /* 0x0000000800e08947 */ /* 0x002fec0003800000 */
.L_x_222:
        /* <DEDUP_REMOVED lines=9> */
.L_x_223:
        /* <DEDUP_REMOVED lines=9> */
.L_x_224:
        /* <DEDUP_REMOVED lines=9> */
.L_x_225:
        /* <DEDUP_REMOVED lines=9> */
.L_x_226:
        /* <DEDUP_REMOVED lines=9> */
.L_x_227:
        /* <DEDUP_REMOVED lines=9> */
.L_x_228:
        /* <DEDUP_REMOVED lines=9> */
.L_x_229:
        /* <DEDUP_REMOVED lines=9> */
.L_x_230:
        /* <DEDUP_REMOVED lines=9> */
.L_x_231:
        /* <DEDUP_REMOVED lines=9> */
.L_x_232:
        /* <DEDUP_REMOVED lines=9> */
.L_x_233:
        /* <DEDUP_REMOVED lines=9> */
.L_x_234:
[----:B------:R-:W1:Y:S01]  /*9b70*/  SYNCS.PHASECHK.TRANS64.TRYWAIT P0, [R6+URZ], R5 ;  /* 0x00000005060075a7 */ /* 0x000e62000800017f */
[----:B------:R-:W-:-:S05]  /*9b80*/  VIADD R2, R7, 0x1 ;  /* 0x0000000107027836 */ /* 0x000fca0000000000 */
[----:B------:R-:W-:-:S04]  /*9b90*/  ISETP.NE.AND P1, PT, R2, 0x12, PT ;  /* 0x000000120200780c */ /* 0x000fc80003f25270 */
[----:B0-----:R-:W-:Y:S02]  /*9ba0*/  SEL R4, RZ, 0x1, P1 ;  /* 0x00000001ff047807 */ /* 0x001fe40000800000 */
[----:B------:R-:W-:Y:S02]  /*9bb0*/  SEL R3, R2, RZ, P1 ;  /* 0x000000ff02037207 */ /* 0x000fe40000800000 */
[----:B------:R-:W-:Y:S01]  /*9bc0*/  LOP3.LUT R4, R11, R4, RZ, 0x3c, !PT ;  /* 0x000000040b047212 */ /* 0x000fe200078e3cff */
[----:B-1----:R-:W-:Y:S06]  /*9bd0*/  @!P0 BRA `(.L_x_208) ;  /* 0x0000000800188947 */ /* 0x002fec0003800000 */
.L_x_235:
[----:B------:R-:W-:Y:S01]  /*9be0*/  IMAD R3, R3, 0x8, R0 ;  /* 0x0000000803037824 */ /* 0x000fe200078e0200 */
[----:B------:R-:W-:-:S07]  /*9bf0*/  SHF.L.U32 R0, R4, 0x1f, RZ ;  /* 0x0000001f04007819 */ /* 0x000fce00000006ff */
.L_x_209:
[----:B-1----:R1:W2:Y:S02]  /*9c00*/  SYNCS.PHASECHK.TRANS64.TRYWAIT P0, [R3+URZ], R0 ;  /* 0x00000000030075a7 */ /* 0x0022a4000800017f */
[----:B--2---:R-:W-:Y:S05]  /*9c10*/  @!P0 NANOSLEEP.SYNCS 0x989680 ;  /* 0x009896800000895d */ /* 0x004fea0003900000 */
[----:B------:R-:W2:Y:S02]  /*9c20*/  @!P0 SYNCS.PHASECHK.TRANS64 P0, [R3+URZ], R0 ;  /* 0x00000000030085a7 */ /* 0x000ea4000800007f */
[----:B--2---:R-:W-:Y:S05]  /*9c30*/  @!P0 BRA `(.L_x_209) ;  /* 0xfffffffc00f08947 */ /* 0x004fea000383ffff */
.L_x_190:
[----:B------:R-:W-:Y:S05]  /*9c40*/  BSYNC B0 ;  /* 0x0000000000007941 */ /* 0x000fea0003800000 */
.L_x_189:
[----:B------:R-:W-:Y:S05]  /*9c50*/  EXIT ;  /* 0x000000000000794d */ /* 0x000fea0003800000 */
.L_x_20:
[----:B0-----:R-:W-:-:S04]  /*9c60*/  IMAD.U32 R19, RZ, RZ, UR15 ;  /* 0x0000000fff137e24 */ /* 0x001fc8000f8e00ff */
[----:B------:R0:W1:Y:S03]  /*9c70*/  SYNCS.PHASECHK.TRANS64.TRYWAIT P0, [R19+URZ+-0x8], R18 ;  /* 0xfffff812130075a7 */ /* 0x000066000800017f */
[----:B-1----:R-:W-:Y:S05]  /*9c80*/  @!P0 NANOSLEEP.SYNCS 0x989680 ;  /* 0x009896800000895d */ /* 0x002fea0003900000 */
[----:B------:R-:W1:Y:S02]  /*9c90*/  @!P0 SYNCS.PHASECHK.TRANS64 P0, [R19+URZ+-0x8], R18 ;  /* 0xfffff812130085a7 */ /* 0x000e64000800007f */
[----:B-1----:R-:W-:Y:S05]  /*9ca0*/  @!P0 BRA `(.L_x_20) ;  /* 0xfffffffc00ec8947 */ /* 0x002fea000383ffff */
[----:B------:R-:W-:Y:S05]  /*9cb0*/  BRA `(.L_x_210) ;  /* 0xffffff7800f87947 */ /* 0x000fea000383ffff */
.L_x_25:
[----:B-1----:R-:W-:-:S04]  /*9cc0*/  IMAD.U32 R19, RZ, RZ, UR6 ;  /* 0x00000006ff137e24 */ /* 0x002fc8000f8e00ff */
[----:B------:R1:W4:Y:S03]  /*9cd0*/  SYNCS.PHASECHK.TRANS64.TRYWAIT P0, [R19+URZ], R18 ;  /* 0x00000012130075a7 */ /* 0x000326000800017f */
[----:B----4-:R-:W-:Y:S05]  /*9ce0*/  @!P0 NANOSLEEP.SYNCS 0x989680 ;  /* 0x009896800000895d */ /* 0x010fea0003900000 */
[----:B------:R-:W4:Y:S02]  /*9cf0*/  @!P0 SYNCS.PHASECHK.TRANS64 P0, [R19+URZ], R18 ;  /* 0x00000012130085a7 */ /* 0x000f24000800007f */
[----:B----4-:R-:W-:Y:S05]  /*9d00*/  @!P0 BRA `(.L_x_25) ;  /* 0xfffffffc00ec8947 */ /* 0x010fea000383ffff */
[----:B------:R-:W-:Y:S05]  /*9d10*/  BRA `(.L_x_24) ;  /* 0xffffff8000247947 */ /* 0x000fea000383ffff */
.L_x_31:
[----:B-1----:R-:W-:-:S04]  /*9d20*/  IMAD.U32 R21, RZ, RZ, UR9 ;  /* 0x00000009ff157e24 */ /* 0x002fc8000f8e00ff */
[----:B------:R1:W4:Y:S03]  /*9d30*/  SYNCS.PHASECHK.TRANS64.TRYWAIT P0, [R21+URZ], R20 ;  /* 0x00000014150075a7 */ /* 0x000326000800017f */
[----:B----4-:R-:W-:Y:S05]  /*9d40*/  @!P0 NANOSLEEP.SYNCS 0x989680 ;  /* 0x009896800000895d */ /* 0x010fea0003900000 */
[----:B------:R-:W4:Y:S02]  /*9d50*/  @!P0 SYNCS.PHASECHK.TRANS64 P0, [R21+URZ], R20 ;  /* 0x00000014150085a7 */ /* 0x000f24000800007f */
[----:B----4-:R-:W-:Y:S05]  /*9d60*/  @!P0 BRA `(.L_x_31) ;  /* 0xfffffffc00ec8947 */ /* 0x010fea000383ffff */
[----:B------:R-:W-:Y:S05]  /*9d70*/  BRA `(.L_x_30) ;  /* 0xffffff88005c7947 */ /* 0x000fea000383ffff */
.L_x_39:
[----:B0-----:R-:W-:-:S04]  /*9d80*/  IMAD.U32 R19, RZ, RZ, UR15 ;  /* 0x0000000fff137e24 */ /* 0x001fc8000f8e00ff */
[----:B------:R0:W1:Y:S03]  /*9d90*/  SYNCS.PHASECHK.TRANS64.TRYWAIT P0, [R19+URZ+0x8], R18 ;  /* 0x00000812130075a7 */ /* 0x000066000800017f */
[----:B-1----:R-:W-:Y:S05]  /*9da0*/  @!P0 NANOSLEEP.SYNCS 0x989680 ;  /* 0x009896800000895d */ /* 0x002fea0003900000 */
[----:B------:R-:W1:Y:S02]  /*9db0*/  @!P0 SYNCS.PHASECHK.TRANS64 P0, [R19+URZ+0x8], R18 ;  /* 0x00000812130085a7 */ /* 0x000e64000800007f */
[----:B-1----:R-:W-:Y:S05]  /*9dc0*/  @!P0 BRA `(.L_x_39) ;  /* 0xfffffffc00ec8947 */ /* 0x002fea000383ffff */
[----:B------:R-:W-:Y:S05]  /*9dd0*/  BRA `(.L_x_211) ;  /* 0xffffff9400c87947 */ /* 0x000fea000383ffff */
.L_x_176:
[----:B------:R-:W-:Y:S01]  /*9de0*/  BSSY B1, `(.L_x_212) ;  /* 0x0000006000017945 */ /* 0x000fe20003800000 */
[----:B------:R-:W-:-:S07]  /*9df0*/  IMAD.MOV.U32 R10, RZ, RZ, -0x1 ;  /* 0xffffffffff0a7424 */ /* 0x000fce00078e00ff */
[----:B------:R-:W-:Y:S05]  /*9e00*/  WARPSYNC.COLLECTIVE R10, `(.L_x_213) ;  /* 0x000000000a0c7348 */ /* 0x000fea0003c00000 */
[----:B------:R-:W-:Y:S02]  /*9e10*/  ELECT P1, UR62, PT ;  /* 0x00000000003e782f */ /* 0x000fe40003820000 */
[----:B------:R-:W-:Y:S01]  /*9e20*/  MOV R10, UR62 ;  /* 0x0000003e000a7c02 */ /* 0x000fe20008000f00 */
[----:B------:R-:W-:Y:S10]  /*9e30*/  ENDCOLLECTIVE ;  /* 0x000000000000791b */ /* 0x000ff40003800000 */
.L_x_213:
[----:B------:R-:W-:Y:S05]  /*9e40*/  BSYNC B1 ;  /* 0x0000000000017941 */ /* 0x000fea0003800000 */
.L_x_212:
[----:B------:R-:W-:Y:S05]  /*9e50*/  BRA `(.L_x_214) ;  /* 0xffffffe800007947 */ /* 0x000fea000383ffff */
.L_x_179:
[----:B-1----:R1:W2:Y:S02]  /*9e60*/  SYNCS.PHASECHK.TRANS64.TRYWAIT P1, [R19+URZ+0x90], R10 ;  /* 0x0000900a130075a7 */ /* 0x0022a4000802017f */
[----:B--2---:R-:W-:Y:S05]  /*9e70*/  @!P1 NANOSLEEP.SYNCS 0x989680 ;  /* 0x009896800000995d */ /* 0x004fea0003900000 */
[----:B------:R-:W2:Y:S02]  /*9e80*/  @!P1 SYNCS.PHASECHK.TRANS64 P1, [R19+URZ+0x90], R10 ;  /* 0x0000900a130095a7 */ /* 0x000ea4000802007f */
[----:B--2---:R-:W-:Y:S05]  /*9e90*/  @!P1 BRA `(.L_x_179) ;  /* 0xfffffffc00f09947 */ /* 0x004fea000383ffff */
[----:B------:R-:W-:Y:S05]  /*9ea0*/  BRA `(.L_x_215) ;  /* 0xffffffe800387947 */ /* 0x000fea000383ffff */
.L_x_188:
[----:B------:R-:W-:Y:S01]  /*9eb0*/  BSSY B0, `(.L_x_216) ;  /* 0x0000006000007945 */ /* 0x000fe20003800000 */
[----:B------:R-:W-:-:S07]  /*9ec0*/  IMAD.MOV.U32 R10, RZ, RZ, -0x1 ;  /* 0xffffffffff0a7424 */ /* 0x000fce00078e00ff */
[----:B------:R-:W-:Y:S05]  /*9ed0*/  WARPSYNC.COLLECTIVE R10, `(.L_x_217) ;  /* 0x000000000a0c7348 */ /* 0x000fea0003c00000 */
[----:B------:R-:W-:Y:S02]  /*9ee0*/  ELECT P1, UR62, PT ;  /* 0x00000000003e782f */ /* 0x000fe40003820000 */
[----:B------:R-:W-:Y:S01]  /*9ef0*/  MOV R10, UR62 ;  /* 0x0000003e000a7c02 */ /* 0x000fe20008000f00 */
[----:B------:R-:W-:Y:S10]  /*9f00*/  ENDCOLLECTIVE ;  /* 0x000000000000791b */ /* 0x000ff40003800000 */
.L_x_217:
[----:B------:R-:W-:Y:S05]  /*9f10*/  BSYNC B0 ;  /* 0x0000000000007941 */ /* 0x000fea0003800000 */
.L_x_216:
[----:B------:R-:W-:Y:S01]  /*9f20*/  PLOP3.LUT P0, PT, P1, PT, PT, 0x80, 0x0 ;  /* 0x000000000000781c */ /* 0x000fe20000f0f070 */
[----:B------:R-:W-:-:S12]  /*9f30*/  BRA `(.L_x_218) ;  /* 0xfffffff0009c7947 */ /* 0x000fd8000383ffff */
.L_x_192:
[----:B0-----:R0:W1:Y:S02]  /*9f40*/  SYNCS.PHASECHK.TRANS64.TRYWAIT P0, [R5+URZ], R2 ;  /* 0x00000002050075a7 */ /* 0x001064000800017f */
[----:B-1----:R-:W-:Y:S05]  /*9f50*/  @!P0 NANOSLEEP.SYNCS 0x989680 ;  /* 0x009896800000895d */ /* 0x002fea0003900000 */
[----:B------:R-:W1:Y:S02]  /*9f60*/  @!P0 SYNCS.PHASECHK.TRANS64 P0, [R5+URZ], R2 ;  /* 0x00000002050085a7 */ /* 0x000e64000800007f */
[----:B-1----:R-:W-:Y:S05]  /*9f70*/  @!P0 BRA `(.L_x_192) ;  /* 0xfffffffc00f08947 */ /* 0x002fea000383ffff */
[----:B------:R-:W-:Y:S05]  /*9f80*/  BRA `(.L_x_219) ;  /* 0xfffffff000dc7947 */ /* 0x000fea000383ffff */
.L_x_193:
[----:B0-----:R0:W1:Y:S02]  /*9f90*/  SYNCS.PHASECHK.TRANS64.TRYWAIT P0, [R7+URZ], R4 ;  /* 0x00000004070075a7 */ /* 0x001064000800017f */
[----:B-1----:R-:W-:Y:S05]  /*9fa0*/  @!P0 NANOSLEEP.SYNCS 0x989680 ;  /* 0x009896800000895d */ /* 0x002fea0003900000 */
[----:B------:R-:W1:Y:S02]  /*9fb0*/  @!P0 SYNCS.PHASECHK.TRANS64 P0, [R7+URZ], R4 ;  /* 0x00000004070085a7 */ /* 0x000e64000800007f */
[----:B-1----:R-:W-:Y:S05]  /*9fc0*/  @!P0 BRA `(.L_x_193) ;  /* 0xfffffffc00f08947 */ /* 0x002fea000383ffff */
[----:B------:R-:W-:Y:S05]  /*9fd0*/  BRA `(.L_x_220) ;  /* 0xfffffff000ec7947 */ /* 0x000fea000383ffff */
.L_x_194:
[----:B0-----:R0:W1:Y:S02]  /*9fe0*/  SYNCS.PHASECHK.TRANS64.TRYWAIT P0, [R6+URZ], R5 ;  /* 0x00000005060075a7 */ /* 0x001064000800017f */
[----:B-1----:R-:W-:Y:S05]  /*9ff0*/  @!P0 NANOSLEEP.SYNCS 0x989680 ;  /* 0x009896800000895d */ /* 0x002fea0003900000 */
[----:B------:R-:W1:Y:S02]  /*a000*/  @!P0 SYNCS.PHASECHK.TRANS64 P0, [R6+URZ], R5 ;  /* 0x00000005060085a7 */ /* 0x000e64000800007f */
[----:B-1----:R-:W-:Y:S05]  /*a010*/  @!P0 BRA `(.L_x_194) ;  /* 0xfffffffc00f08947 */ /* 0x002fea000383ffff */
[----:B------:R-:W-:Y:S05]  /*a020*/  BRA `(.L_x_221) ;  /* 0xfffffff000fc7947 */ /* 0x000fea000383ffff */
.L_x_195:
[----:B0-----:R0:W1:Y:S02]  /*a030*/  SYNCS.PHASECHK.TRANS64.TRYWAIT P0, [R9+URZ], R4 ;  /* 0x00000004090075a7 */ /* 0x001064000800017f */
[----:B-1----:R-:W-:Y:S05]  /*a040*/  @!P0 NANOSLEEP.SYNCS 0x989680 ;  /* 0x009896800000895d */ /* 0x002fea0003900000 */
[----:B------:R-:W1:Y:S02]  /*a050*/  @!P0 SYNCS.PHASECHK.TRANS64 P0, [R9+URZ], R4 ;  /* 0x00000004090085a7 */ /* 0x000e64000800007f */
[----:B-1----:R-:W-:Y:S05]  /*a060*/  @!P0 BRA `(.L_x_195) ;  /* 0xfffffffc00f08947 */ /* 0x002fea000383ffff */
[----:B------:R-:W-:Y:S05]  /*a070*/  BRA `(.L_x_222) ;  /* 0xfffffff4000c7947 */ /* 0x000fea000383ffff */
.L_x_196:
[----:B0-----:R0:W1:Y:S02]  /*a080*/  SYNCS.PHASECHK.TRANS64.TRYWAIT P0, [R6+URZ], R5 ;  /* 0x00000005060075a7 */ /* 0x001064000800017f */
[----:B-1----:R-:W-:Y:S05]  /*a090*/  @!P0 NANOSLEEP.SYNCS 0x989680 ;  /* 0x009896800000895d */ /* 0x002fea0003900000 */
[----:B------:R-:W1:Y:S02]  /*a0a0*/  @!P0 SYNCS.PHASECHK.TRANS64 P0, [R6+URZ], R5 ;  /* 0x00000005060085a7 */ /* 0x000e64000800007f */
[----:B-1----:R-:W-:Y:S05]  /*a0b0*/  @!P0 BRA `(.L_x_196) ;  /* 0xfffffffc00f08947 */ /* 0x002fea000383ffff */
[----:B------:R-:W-:Y:S05]  /*a0c0*/  BRA `(.L_x_223) ;  /* 0xfffffff4001c7947 */ /* 0x000fea000383ffff */
.L_x_197:
[----:B0-----:R0:W1:Y:S02]  /*a0d0*/  SYNCS.PHASECHK.TRANS64.TRYWAIT P0, [R9+URZ], R4 ;  /* 0x00000004090075a7 */ /* 0x001064000800017f */
[----:B-1----:R-:W-:Y:S05]  /*a0e0*/  @!P0 NANOSLEEP.SYNCS 0x989680 ;  /* 0x009896800000895d */ /* 0x002fea0003900000 */
[----:B------:R-:W1:Y:S02]  /*a0f0*/  @!P0 SYNCS.PHASECHK.TRANS64 P0, [R9+URZ], R4 ;  /* 0x00000004090085a7 */ /* 0x000e64000800007f */
[----:B-1----:R-:W-:Y:S05]  /*a100*/  @!P0 BRA `(.L_x_197) ;  /* 0xfffffffc00f08947 */ /* 0x002fea000383ffff */
[----:B------:R-:W-:Y:S05]  /*a110*/  BRA `(.L_x_224) ;  /* 0xfffffff4002c7947 */ /* 0x000fea000383ffff */
.L_x_198:
[----:B0-----:R0:W1:Y:S02]  /*a120*/  SYNCS.PHASECHK.TRANS64.TRYWAIT P0, [R6+URZ], R5 ;  /* 0x00000005060075a7 */ /* 0x001064000800017f */
[----:B-1----:R-:W-:Y:S05]  /*a130*/  @!P0 NANOSLEEP.SYNCS 0x989680 ;  /* 0x009896800000895d */ /* 0x002fea0003900000 */
[----:B------:R-:W1:Y:S02]  /*a140*/  @!P0 SYNCS.PHASECHK.TRANS64 P0, [R6+URZ], R5 ;  /* 0x00000005060085a7 */ /* 0x000e64000800007f */
[----:B-1----:R-:W-:Y:S05]  /*a150*/  @!P0 BRA `(.L_x_198) ;  /* 0xfffffffc00f08947 */ /* 0x002fea000383ffff */
[----:B------:R-:W-:Y:S05]  /*a160*/  BRA `(.L_x_225) ;  /* 0xfffffff4003c7947 */ /* 0x000fea000383ffff */
.L_x_199:
[----:B0-----:R0:W1:Y:S02]  /*a170*/  SYNCS.PHASECHK.TRANS64.TRYWAIT P0, [R9+URZ], R4 ;  /* 0x00000004090075a7 */ /* 0x001064000800017f */
[----:B-1----:R-:W-:Y:S05]  /*a180*/  @!P0 NANOSLEEP.SYNCS 0x989680 ;  /* 0x009896800000895d */ /* 0x002fea0003900000 */
[----:B------:R-:W1:Y:S02]  /*a190*/  @!P0 SYNCS.PHASECHK.TRANS64 P0, [R9+URZ], R4 ;  /* 0x00000004090085a7 */ /* 0x000e64000800007f */
[----:B-1----:R-:W-:Y:S05]  /*a1a0*/  @!P0 BRA `(.L_x_199) ;  /* 0xfffffffc00f08947 */ /* 0x002fea000383ffff */
[----:B------:R-:W-:Y:S05]  /*a1b0*/  BRA `(.L_x_226) ;  /* 0xfffffff4004c7947 */ /* 0x000fea000383ffff */
.L_x_200:
[----:B0-----:R0:W1:Y:S02]  /*a1c0*/  SYNCS.PHASECHK.TRANS64.TRYWAIT P0, [R6+URZ], R5 ;  /* 0x00000005060075a7 */ /* 0x001064000800017f */
[----:B-1----:R-:W-:Y:S05]  /*a1d0*/  @!P0 NANOSLEEP.SYNCS 0x989680 ;  /* 0x009896800000895d */ /* 0x002fea0003900000 */
[----:B------:R-:W1:Y:S02]  /*a1e0*/  @!P0 SYNCS.PHASECHK.TRANS64 P0, [R6+URZ], R5 ;  /* 0x00000005060085a7 */ /* 0x000e64000800007f */
[----:B-1----:R-:W-:Y:S05]  /*a1f0*/  @!P0 BRA `(.L_x_200) ;  /* 0xfffffffc00f08947 */ /* 0x002fea000383ffff */
[----:B------:R-:W-:Y:S05]  /*a200*/  BRA `(.L_x_227) ;  /* 0xfffffff4005c7947 */ /* 0x000fea000383ffff */
.L_x_201:
[----:B0-----:R0:W1:Y:S02]  /*a210*/  SYNCS.PHASECHK.TRANS64.TRYWAIT P0, [R9+URZ], R4 ;  /* 0x00000004090075a7 */ /* 0x001064000800017f */
[----:B-1----:R-:W-:Y:S05]  /*a220*/  @!P0 NANOSLEEP.SYNCS 0x989680 ;  /* 0x009896800000895d */ /* 0x002fea0003900000 */
[----:B------:R-:W1:Y:S02]  /*a230*/  @!P0 SYNCS.PHASECHK.TRANS64 P0, [R9+URZ], R4 ;  /* 0x00000004090085a7 */ /* 0x000e64000800007f */
[----:B-1----:R-:W-:Y:S05]  /*a240*/  @!P0 BRA `(.L_x_201) ;  /* 0xfffffffc00f08947 */ /* 0x002fea000383ffff */
[----:B------:R-:W-:Y:S05]  /*a250*/  BRA `(.L_x_228) ;  /* 0xfffffff4006c7947 */ /* 0x000fea000383ffff */
.L_x_202:
[----:B0-----:R0:W1:Y:S02]  /*a260*/  SYNCS.PHASECHK.TRANS64.TRYWAIT P0, [R6+URZ], R5 ;  /* 0x00000005060075a7 */ /* 0x001064000800017f */
[----:B-1----:R-:W-:Y:S05]  /*a270*/  @!P0 NANOSLEEP.SYNCS 0x989680 ;  /* 0x009896800000895d */ /* 0x002fea0003900000 */
[----:B------:R-:W1:Y:S02]  /*a280*/  @!P0 SYNCS.PHASECHK.TRANS64 P0, [R6+URZ], R5 ;  /* 0x00000005060085a7 */ /* 0x000e64000800007f */
[----:B-1----:R-:W-:Y:S05]  /*a290*/  @!P0 BRA `(.L_x_202) ;  /* 0xfffffffc00f08947 */ /* 0x002fea000383ffff */
[----:B------:R-:W-:Y:S05]  /*a2a0*/  BRA `(.L_x_229) ;  /* 0xfffffff4007c7947 */ /* 0x000fea000383ffff */
.L_x_203:
[----:B0-----:R0:W1:Y:S02]  /*a2b0*/  SYNCS.PHASECHK.TRANS64.TRYWAIT P0, [R9+URZ], R4 ;  /* 0x00000004090075a7 */ /* 0x001064000800017f */
[----:B-1----:R-:W-:Y:S05]  /*a2c0*/  @!P0 NANOSLEEP.SYNCS 0x989680 ;  /* 0x009896800000895d */ /* 0x002fea0003900000 */
[----:B------:R-:W1:Y:S02]  /*a2d0*/  @!P0 SYNCS.PHASECHK.TRANS64 P0, [R9+URZ], R4 ;  /* 0x00000004090085a7 */ /* 0x000e64000800007f */
[----:B-1----:R-:W-:Y:S05]  /*a2e0*/  @!P0 BRA `(.L_x_203) ;  /* 0xfffffffc00f08947 */ /* 0x002fea000383ffff */
[----:B------:R-:W-:Y:S05]  /*a2f0*/  BRA `(.L_x_230) ;  /* 0xfffffff4008c7947 */ /* 0x000fea000383ffff */
.L_x_204:
[----:B0-----:R0:W1:Y:S02]  /*a300*/  SYNCS.PHASECHK.TRANS64.TRYWAIT P0, [R6+URZ], R5 ;  /* 0x00000005060075a7 */ /* 0x001064000800017f */
[----:B-1----:R-:W-:Y:S05]  /*a310*/  @!P0 NANOSLEEP.SYNCS 0x989680 ;  /* 0x009896800000895d */ /* 0x002fea0003900000 */
[----:B------:R-:W1:Y:S02]  /*a320*/  @!P0 SYNCS.PHASECHK.TRANS64 P0, [R6+URZ], R5 ;  /* 0x00000005060085a7 */ /* 0x000e64000800007f */
[----:B-1----:R-:W-:Y:S05]  /*a330*/  @!P0 BRA `(.L_x_204) ;  /* 0xfffffffc00f08947 */ /* 0x002fea000383ffff */
[----:B------:R-:W-:Y:S05]  /*a340*/  BRA `(.L_x_231) ;  /* 0xfffffff4009c7947 */ /* 0x000fea000383ffff */
.L_x_205:
[----:B0-----:R0:W1:Y:S02]  /*a350*/  SYNCS.PHASECHK.TRANS64.TRYWAIT P0, [R9+URZ], R4 ;  /* 0x00000004090075a7 */ /* 0x001064000800017f */
[----:B-1----:R-:W-:Y:S05]  /*a360*/  @!P0 NANOSLEEP.SYNCS 0x989680 ;  /* 0x009896800000895d */ /* 0x002fea0003900000 */
[----:B------:R-:W1:Y:S02]  /*a370*/  @!P0 SYNCS.PHASECHK.TRANS64 P0, [R9+URZ], R4 ;  /* 0x00000004090085a7 */ /* 0x000e64000800007f */
[----:B-1----:R-:W-:Y:S05]  /*a380*/  @!P0 BRA `(.L_x_205) ;  /* 0xfffffffc00f08947 */ /* 0x002fea000383ffff */
[----:B------:R-:W-:Y:S05]  /*a390*/  BRA `(.L_x_232) ;  /* 0xfffffff400ac7947 */ /* 0x000fea000383ffff */
.L_x_206:
[----:B0-----:R0:W1:Y:S02]  /*a3a0*/  SYNCS.PHASECHK.TRANS64.TRYWAIT P0, [R6+URZ], R5 ;  /* 0x00000005060075a7 */ /* 0x001064000800017f */
[----:B-1----:R-:W-:Y:S05]  /*a3b0*/  @!P0 NANOSLEEP.SYNCS 0x989680 ;  /* 0x009896800000895d */ /* 0x002fea0003900000 */
[----:B------:R-:W1:Y:S02]  /*a3c0*/  @!P0 SYNCS.PHASECHK.TRANS64 P0, [R6+URZ], R5 ;  /* 0x00000005060085a7 */ /* 0x000e64000800007f */
[----:B-1----:R-:W-:Y:S05]  /*a3d0*/  @!P0 BRA `(.L_x_206) ;  /* 0xfffffffc00f08947 */ /* 0x002fea000383ffff */
[----:B------:R-:W-:Y:S05]  /*a3e0*/  BRA `(.L_x_233) ;  /* 0xfffffff400bc7947 */ /* 0x000fea000383ffff */
.L_x_207:
[----:B0-----:R0:W1:Y:S02]  /*a3f0*/  SYNCS.PHASECHK.TRANS64.TRYWAIT P0, [R9+URZ], R4 ;  /* 0x00000004090075a7 */ /* 0x001064000800017f */
[----:B-1----:R-:W-:Y:S05]  /*a400*/  @!P0 NANOSLEEP.SYNCS 0x989680 ;  /* 0x009896800000895d */ /* 0x002fea0003900000 */
[----:B------:R-:W1:Y:S02]  /*a410*/  @!P0 SYNCS.PHASECHK.TRANS64 P0, [R9+URZ], R4 ;  /* 0x00000004090085a7 */ /* 0x000e64000800007f */
[----:B-1----:R-:W-:Y:S05]  /*a420*/  @!P0 BRA `(.L_x_207) ;  /* 0xfffffffc00f08947 */ /* 0x002fea000383ffff */
[----:B------:R-:W-:Y:S05]  /*a430*/  BRA `(.L_x_234) ;  /* 0xfffffff400cc7947 */ /* 0x000fea000383ffff */
.L_x_208:
[----:B0-----:R0:W1:Y:S02]  /*a440*/  SYNCS.PHASECHK.TRANS64.TRYWAIT P0, [R6+URZ], R5 ;  /* 0x00000005060075a7 */ /* 0x001064000800017f */
[----:B-1----:R-:W-:Y:S05]  /*a450*/  @!P0 NANOSLEEP.SYNCS 0x989680 ;  /* 0x009896800000895d */ /* 0x002fea0003900000 */
[----:B------:R-:W1:Y:S02]  /*a460*/  @!P0 SYNCS.PHASECHK.TRANS64 P0, [R6+URZ], R5 ;  /* 0x00000005060085a7 */ /* 0x000e64000800007f */
[----:B-1----:R-:W-:Y:S05]  /*a470*/  @!P0 BRA `(.L_x_208) ;  /* 0xfffffffc00f08947 */ /* 0x002fea000383ffff */
[----:B------:R-:W-:Y:S05]  /*a480*/  BRA `(.L_x_235) ;  /* 0xfffffff400d47947 */ /* 0x000fea000383ffff */
.L_x_236:
[----:B------:R-:W-:-:S00]  /*a490*/  BRA `(.L_x_236) ;  /* 0xfffffffc00fc7947 */ /* 0x000fc0000383ffff */
[----:B------:R-:W-:-:S00]  /*a4a0*/  NOP ;  /* 0x0000000000007918 */ /* 0x000fc00000000000 */
        /* <DEDUP_REMOVED lines=13> */
.L_x_237:


//--------------------- .nv.shared._ZN7cutlass13device_kernelINS_4gemm6kernel13GemmUniversalIN4cute5tupleIJiiiiEEENS1_10collective13CollectiveMmaINS1_37MainloopSm90TmaGmmaWarpSpecializedFP8ILi18ENS5_IJNS4_1CILi4EEESB_NSA_ILi1EEEEEENS1_32KernelTmaWarpSpecializedPingpongEEENS5_IJNSA_ILi64EEENSA_ILi128EEESG_EEENS_12float_e4m3_tENS5_IJlSC_lEEESJ_SK_NS4_8TiledMMAINS4_8MMA_AtomIJNS4_4SM904GMMA31MMA_64x128x32_F32E4M3E4M3_SS_TNILNSO_7ScaleInE1ELSQ_1EEEEEENS4_6LayoutINS5_IJSC_SC_SC_EEENS5_IJNSA_ILi0EEESV_SV_EEEEENS5_IJNS4_10UnderscoreESY_SY_EEEEENS4_23SM90_TMA_LOAD_MULTICASTENS4_14ComposedLayoutINS4_7SwizzleILi2ELi4ELi3EEENS4_18smem_ptr_flag_bitsILi8EEENST_INS5_IJNSA_ILi8EEESG_EEENS5_IJSG_SC_EEEEEEEvNS4_8identityES11_S1B_vS1C_EENS_8epilogue10collective6detail29Sm90TmaWarpSpecializedAdapterINS1F_15DefaultEpilogueISJ_SK_SK_NS1E_6thread17LinearCombinationISJ_Li1EffLNS1J_9ScaleType4KindE0ELNS_15FloatRoundStyleE2ESJ_EENS1_15EpilogueDefaultEEEEEvvEEEEvNT_6ParamsE --------------------------
	.section	.nv.shared._ZN7cutlass13device_kernelINS_4gemm6kernel13GemmUniversalIN4cute5tupleIJiiiiEEENS1_10collective13CollectiveMmaINS1_37MainloopSm90TmaGmmaWarpSpecializedFP8ILi18ENS5_IJNS4_1CILi4EEESB_NSA_ILi1EEEEEENS1_32KernelTmaWarpSpecializedPingpongEEENS5_IJNSA_ILi64EEENSA_ILi128EEESG_EEENS_12float_e4m3_tENS5_IJlSC_lEEESJ_SK_NS4_8TiledMMAINS4_8MMA_AtomIJNS4_4SM904GMMA31MMA_64x128x32_F32E4M3E4M3_SS_TNILNSO_7ScaleInE1ELSQ_1EEEEEENS4_6LayoutINS5_IJSC_SC_SC_EEENS5_IJNSA_ILi0EEESV_SV_EEEEENS5_IJNS4_10UnderscoreESY_SY_EEEEENS4_23SM90_TMA_LOAD_MULTICASTENS4_14ComposedLayoutINS4_7SwizzleILi2ELi4ELi3EEENS4_18smem_ptr_flag_bitsILi8EEENST_INS5_IJNSA_ILi8EEESG_EEENS5_IJSG_SC_EEEEEEEvNS4_8identityES11_S1B_vS1C_EENS_8epilogue10collective6detail29Sm90TmaWarpSpecializedAdapterINS1F_15DefaultEpilogueISJ_SK_SK_NS1E_6thread17LinearCombinationISJ_Li1EffLNS1J_9ScaleType4KindE0ELNS_15FloatRoundStyleE2ESJ_EENS1_15EpilogueDefaultEEEEEvvEEEEvNT_6ParamsE,"aw",@nobits
	.sectionflags	@""
	.align	16
	.zero		1024


//--------------------- .nv.shared.reserved.0     --------------------------
	.section	.nv.shared.reserved.0,"aw",@nobits
	.weak		__nv_reservedSMEM_offset_0_alias
	.size		__nv_reservedSMEM_offset_0_alias, 0, 0
	.other		__nv_reservedSMEM_offset_0_alias,@"STO_CUDA_RESERVED_SHARED STV_DEFAULT"
__nv_reservedSMEM_offset_0_alias:
	.zero		0


//--------------------- .nv.global                --------------------------
	.section	.nv.global,"aw",@nobits
.nv.global:
	.type		_ZN40_INTERNAL_cc5ba509_4_k_cu_26f9b70e_264154cute1_E,@object
	.size		_ZN40_INTERNAL_cc5ba509_4_k_cu_26f9b70e_264154cute1_E,(_ZN40_INTERNAL_cc5ba509_4_k_cu_26f9b70e_264154cuda3std3__45__cpo6cbeginE - _ZN40_INTERNAL_cc5ba509_4_k_cu_26f9b70e_264154cute1_E)
_ZN40_INTERNAL_cc5ba509_4_k_cu_26f9b70e_264154cute1_E:
	.zero		1
	.type		_ZN40_INTERNAL_cc5ba509_4_k_cu_26f9b70e_264154cuda3std3__45__cpo6cbeginE,@object
	.size		_ZN40_INTERNAL_cc5ba509_4_k_cu_26f9b70e_264154cuda3std3__45__cpo6cbeginE,(_ZN40_INTERNAL_cc5ba509_4_k_cu_26f9b70e_264154cuda3std3__48in_placeE - _ZN40_INTERNAL_cc5ba509_4_k_cu_26f9b70e_264154cuda3std3__45__cpo6cbeginE)
_ZN40_INTERNAL_cc5ba509_4_k_cu_26f9b70e_264154cuda3std3__45__cpo6cbeginE:
	.zero		1
	.type		_ZN40_INTERNAL_cc5ba509_4_k_cu_26f9b70e_264154cuda3std3__48in_placeE,@object
	.size		_ZN40_INTERNAL_cc5ba509_4_k_cu_26f9b70e_264154cuda3std3__48in_placeE,(_ZN40_INTERNAL_cc5ba509_4_k_cu_26f9b70e_264154cuda3std6ranges3__45__cpo9iter_moveE - _ZN40_INTERNAL_cc5ba509_4_k_cu_26f9b70e_264154cuda3std3__48in_placeE)
_ZN40_INTERNAL_cc5ba509_4_k_cu_26f9b70e_264154cuda3std3__48in_placeE:
	.zero		1
	.type		_ZN40_INTERNAL_cc5ba509_4_k_cu_26f9b70e_264154cuda3std6ranges3__45__cpo9iter_moveE,@object
	.size		_ZN40_INTERNAL_cc5ba509_4_k_cu_26f9b70e_264154cuda3std6ranges3__45__cpo9iter_moveE,(_ZN40_INTERNAL_cc5ba509_4_k_cu_26f9b70e_264154cuda3std3__45__cpo5beginE - _ZN40_INTERNAL_cc5ba509_4_k_cu_26f9b70e_264154cuda3std6ranges3__45__cpo9iter_moveE)
_ZN40_INTERNAL_cc5ba509_4_k_cu_26f9b70e_264154cuda3std6ranges3__45__cpo9iter_moveE:
	.zero		1
	.type		_ZN40_INTERNAL_cc5ba509_4_k_cu_26f9b70e_264154cuda3std3__45__cpo5beginE,@object
	.size		_ZN40_INTERNAL_cc5ba509_4_k_cu_26f9b70e_264154cuda3std3__45__cpo5beginE,(_ZN40_INTERNAL_cc5ba509_4_k_cu_26f9b70e_264154cuda3std3__442_GLOBAL__N__cc5ba509_4_k_cu_26f9b70e_264156ignoreE - _ZN40_INTERNAL_cc5ba509_4_k_cu_26f9b70e_264154cuda3std3__45__cpo5beginE)
_ZN40_INTERNAL_cc5ba509_4_k_cu_26f9b70e_264154cuda3std3__45__cpo5beginE:
	.zero		1
	.type		_ZN40_INTERNAL_cc5ba509_4_k_cu_26f9b70e_264154cuda3std3__442_GLOBAL__N__cc5ba509_4_k_cu_26f9b70e_264156ignoreE,@object
	.size		_ZN40_INTERNAL_cc5ba509_4_k_cu_26f9b70e_264154cuda3std3__442_GLOBAL__N__cc5ba509_4_k_cu_26f9b70e_264156ignoreE,(_ZN40_INTERNAL_cc5ba509_4_k_cu_26f9b70e_264154cute7productE - _ZN40_INTERNAL_cc5ba509_4_k_cu_26f9b70e_264154cuda3std3__442_GLOBAL__N__cc5ba509_4_k_cu_26f9b70e_264156ignoreE)
_ZN40_INTERNAL_cc5ba509_4_k_cu_26f9b70e_264154cuda3std3__442_GLOBAL__N__cc5ba509_4_k_cu_26f9b70e_264156ignoreE:
	.zero		1
	.type		_ZN40_INTERNAL_cc5ba509_4_k_cu_26f9b70e_264154cute7productE,@object
	.size		_ZN40_INTERNAL_cc5ba509_4_k_cu_26f9b70e_264154cute7productE,(_ZN40_INTERNAL_cc5ba509_4_k_cu_26f9b70e_264154cuda3std3__45__cpo3endE - _ZN40_INTERNAL_cc5ba509_4_k_cu_26f9b70e_264154cute7productE)
_ZN40_INTERNAL_cc5ba509_4_k_cu_26f9b70e_264154cute7productE:
	.zero		1
	.type		_ZN40_INTERNAL_cc5ba509_4_k_cu_26f9b70e_264154cuda3std3__45__cpo3endE,@object
	.size		_ZN40_INTERNAL_cc5ba509_4_k_cu_26f9b70e_264154cuda3std3__45__cpo3endE,(_ZN40_INTERNAL_cc5ba509_4_k_cu_26f9b70e_264154cuda3std3__419piecewise_constructE - _ZN40_INTERNAL_cc5ba509_4_k_cu_26f9b70e_264154cuda3std3__45__cpo3endE)
_ZN40_INTERNAL_cc5ba509_4_k_cu_26f9b70e_264154cuda3std3__45__cpo3endE:
	.zero		1
	.type		_ZN40_INTERNAL_cc5ba509_4_k_cu_26f9b70e_264154cuda3std3__419piecewise_constructE,@object
	.size		_ZN40_INTERNAL_cc5ba509_4_k_cu_26f9b70e_264154cuda3std3__419piecewise_constructE,(_ZN40_INTERNAL_cc5ba509_4_k_cu_26f9b70e_264154cuda3std3__45__cpo4cendE - _ZN40_INTERNAL_cc5ba509_4_k_cu_26f9b70e_264154cuda3std3__419piecewise_constructE)
_ZN40_INTERNAL_cc5ba509_4_k_cu_26f9b70e_264154cuda3std3__419piecewise_constructE:
	.zero		1
	.type		_ZN40_INTERNAL_cc5ba509_4_k_cu_26f9b70e_264154cuda3std3__45__cpo4cendE,@object
	.size		_ZN40_INTERNAL_cc5ba509_4_k_cu_26f9b70e_264154cuda3std3__45__cpo4cendE,(_ZN40_INTERNAL_cc5ba509_4_k_cu_26f9b70e_264154cuda3std6ranges3__45__cpo4swapE - _ZN40_INTERNAL_cc5ba509_4_k_cu_26f9b70e_264154cuda3std3__45__cpo4cendE)
_ZN40_INTERNAL_cc5ba509_4_k_cu_26f9b70e_264154cuda3std3__45__cpo4cendE:
	.zero		1
	.type		_ZN40_INTERNAL_cc5ba509_4_k_cu_26f9b70e_264154cuda3std6ranges3__45__cpo4swapE,@object
	.size		_ZN40_INTERNAL_cc5ba509_4_k_cu_26f9b70e_264154cuda3std6ranges3__45__cpo4swapE,(.L_7 - _ZN40_INTERNAL_cc5ba509_4_k_cu_26f9b70e_264154cuda3std6ranges3__45__cpo4swapE)
_ZN40_INTERNAL_cc5ba509_4_k_cu_26f9b70e_264154cuda3std6ranges3__45__cpo4swapE:
	.zero		1
.L_7:


//--------------------- .nv.constant0._ZN7cutlass13device_kernelINS_4gemm6kernel13GemmUniversalIN4cute5tupleIJiiiiEEENS1_10collective13CollectiveMmaINS1_37MainloopSm90TmaGmmaWarpSpecializedFP8ILi18ENS5_IJNS4_1CILi4EEESB_NSA_ILi1EEEEEENS1_32KernelTmaWarpSpecializedPingpongEEENS5_IJNSA_ILi64EEENSA_ILi128EEESG_EEENS_12float_e4m3_tENS5_IJlSC_lEEESJ_SK_NS4_8TiledMMAINS4_8MMA_AtomIJNS4_4SM904GMMA31MMA_64x128x32_F32E4M3E4M3_SS_TNILNSO_7ScaleInE1ELSQ_1EEEEEENS4_6LayoutINS5_IJSC_SC_SC_EEENS5_IJNSA_ILi0EEESV_SV_EEEEENS5_IJNS4_10UnderscoreESY_SY_EEEEENS4_23SM90_TMA_LOAD_MULTICASTENS4_14ComposedLayoutINS4_7SwizzleILi2ELi4ELi3EEENS4_18smem_ptr_flag_bitsILi8EEENST_INS5_IJNSA_ILi8EEESG_EEENS5_IJSG_SC_EEEEEEEvNS4_8identityES11_S1B_vS1C_EENS_8epilogue10collective6detail29Sm90TmaWarpSpecializedAdapterINS1F_15DefaultEpilogueISJ_SK_SK_NS1E_6thread17LinearCombinationISJ_Li1EffLNS1J_9ScaleType4KindE0ELNS_15FloatRoundStyleE2ESJ_EENS1_15EpilogueDefaultEEEEEvvEEEEvNT_6ParamsE --------------------------
	.section	.nv.constant0._ZN7cutlass13device_kernelINS_4gemm6kernel13GemmUniversalIN4cute5tupleIJiiiiEEENS1_10collective13CollectiveMmaINS1_37MainloopSm90TmaGmmaWarpSpecializedFP8ILi18ENS5_IJNS4_1CILi4EEESB_NSA_ILi1EEEEEENS1_32KernelTmaWarpSpecializedPingpongEEENS5_IJNSA_ILi64EEENSA_ILi128EEESG_EEENS_12float_e4m3_tENS5_IJlSC_lEEESJ_SK_NS4_8TiledMMAINS4_8MMA_AtomIJNS4_4SM904GMMA31MMA_64x128x32_F32E4M3E4M3_SS_TNILNSO_7ScaleInE1ELSQ_1EEEEEENS4_6LayoutINS5_IJSC_SC_SC_EEENS5_IJNSA_ILi0EEESV_SV_EEEEENS5_IJNS4_10UnderscoreESY_SY_EEEEENS4_23SM90_TMA_LOAD_MULTICASTENS4_14ComposedLayoutINS4_7SwizzleILi2ELi4ELi3EEENS4_18smem_ptr_flag_bitsILi8EEENST_INS5_IJNSA_ILi8EEESG_EEENS5_IJSG_SC_EEEEEEEvNS4_8identityES11_S1B_vS1C_EENS_8epilogue10collective6detail29Sm90TmaWarpSpecializedAdapterINS1F_15DefaultEpilogueISJ_SK_SK_NS1E_6thread17LinearCombinationISJ_Li1EffLNS1J_9ScaleType4KindE0ELNS_15FloatRoundStyleE2ESJ_EENS1_15EpilogueDefaultEEEEEvvEEEEvNT_6ParamsE,"a",@progbits
	.sectionflags	@""
	.align	4
.nv.constant0._ZN7cutlass13device_kernelINS_4gemm6kernel13GemmUniversalIN4cute5tupleIJiiiiEEENS1_10collective13CollectiveMmaINS1_37MainloopSm90TmaGmmaWarpSpecializedFP8ILi18ENS5_IJNS4_1CILi4EEESB_NSA_ILi1EEEEEENS1_32KernelTmaWarpSpecializedPingpongEEENS5_IJNSA_ILi64EEENSA_ILi128EEESG_EEENS_12float_e4m3_tENS5_IJlSC_lEEESJ_SK_NS4_8TiledMMAINS4_8MMA_AtomIJNS4_4SM904GMMA31MMA_64x128x32_F32E4M3E4M3_SS_TNILNSO_7ScaleInE1ELSQ_1EEEEEENS4_6LayoutINS5_IJSC_SC_SC_EEENS5_IJNSA_ILi0EEESV_SV_EEEEENS5_IJNS4_10UnderscoreESY_SY_EEEEENS4_23SM90_TMA_LOAD_MULTICASTENS4_14ComposedLayoutINS4_7SwizzleILi2ELi4ELi3EEENS4_18smem_ptr_flag_bitsILi8EEENST_INS5_IJNSA_ILi8EEESG_EEENS5_IJSG_SC_EEEEEEEvNS4_8identityES11_S1B_vS1C_EENS_8epilogue10collective6detail29Sm90TmaWarpSpecializedAdapterINS1F_15DefaultEpilogueISJ_SK_SK_NS1E_6thread17LinearCombinationISJ_Li1EffLNS1J_9ScaleType4KindE0ELNS_15FloatRoundStyleE2ESJ_EENS1_15EpilogueDefaultEEEEEvvEEEEvNT_6ParamsE:
	.zero		1664


//--------------------- SYMBOLS --------------------------

	.type		.nv.reservedSmem.offset0,@object
	.size		.nv.reservedSmem.offset0,0x4
